	.headerflags	@"EF_CUDA_TEXMODE_UNIFIED EF_CUDA_64BIT_ADDRESS EF_CUDA_ACCELERATORS EF_CUDA_SM90 EF_CUDA_VIRTUAL_SM(EF_CUDA_SM90)"
	.elftype	@"ET_EXEC"


//--------------------- .nv.info                  --------------------------
	.section	.nv.info,"",@"SHT_CUDA_INFO"
	.align	4


	//----- nvinfo : EIATTR_REGCOUNT
	.align		4
        /*0000*/ 	.byte	0x04, 0x2f
        /*0002*/ 	.short	(.L_1 - .L_0)
	.align		4
.L_0:
        /*0004*/ 	.word	index@(matmul_kernel_profile)
        /*0008*/ 	.word	0x000000c1


	//----- nvinfo : EIATTR_MIN_STACK_SIZE
	.align		4
.L_1:
        /*000c*/ 	.byte	0x04, 0x12
        /*000e*/ 	.short	(.L_3 - .L_2)
	.align		4
.L_2:
        /*0010*/ 	.word	index@(matmul_kernel_profile)
        /*0014*/ 	.word	0x00000000


	//----- nvinfo : EIATTR_FRAME_SIZE
	.align		4
.L_3:
        /*0018*/ 	.byte	0x04, 0x11
        /*001a*/ 	.short	(.L_5 - .L_4)
	.align		4
.L_4:
        /*001c*/ 	.word	index@(matmul_kernel_profile)
        /*0020*/ 	.word	0x00000000


	//----- nvinfo : EIATTR_MIN_STACK_SIZE
	.align		4
.L_5:
        /*0024*/ 	.byte	0x04, 0x12
        /*0026*/ 	.short	(.L_7 - .L_6)
	.align		4
.L_6:
        /*0028*/ 	.word	index@(matmul_kernel_profile)
        /*002c*/ 	.word	0x00000000
.L_7:


//--------------------- .nv.info.matmul_kernel_profile --------------------------
	.section	.nv.info.matmul_kernel_profile,"",@"SHT_CUDA_INFO"
	.sectionflags	@""
	.align	4


	//----- nvinfo : EIATTR_CUDA_API_VERSION
	.align		4
        /*0000*/ 	.byte	0x04, 0x37
        /*0002*/ 	.short	(.L_9 - .L_8)
.L_8:
        /*0004*/ 	.word	0x0000007c


	//----- nvinfo : EIATTR_KPARAM_INFO
	.align		4
.L_9:
        /*0008*/ 	.byte	0x04, 0x17
        /*000a*/ 	.short	(.L_11 - .L_10)
.L_10:
        /*000c*/ 	.word	0x00000000
        /*0010*/ 	.short	0x0009
        /*0012*/ 	.short	0x0030
        /*0014*/ 	.byte	0x00, 0xf0, 0x21, 0x00


	//----- nvinfo : EIATTR_KPARAM_INFO
	.align		4
.L_11:
        /*0018*/ 	.byte	0x04, 0x17
        /*001a*/ 	.short	(.L_13 - .L_12)
.L_12:
        /*001c*/ 	.word	0x00000000
        /*0020*/ 	.short	0x0008
        /*0022*/ 	.short	0x002c
        /*0024*/ 	.byte	0x00, 0xf0, 0x11, 0x00


	//----- nvinfo : EIATTR_KPARAM_INFO
	.align		4
.L_13:
        /*0028*/ 	.byte	0x04, 0x17
        /*002a*/ 	.short	(.L_15 - .L_14)
.L_14:
        /*002c*/ 	.word	0x00000000
        /*0030*/ 	.short	0x0007
        /*0032*/ 	.short	0x0028
        /*0034*/ 	.byte	0x00, 0xf0, 0x11, 0x00


	//----- nvinfo : EIATTR_KPARAM_INFO
	.align		4
.L_15:
        /*0038*/ 	.byte	0x04, 0x17
        /*003a*/ 	.short	(.L_17 - .L_16)
.L_16:
        /*003c*/ 	.word	0x00000000
        /*0040*/ 	.short	0x0006
        /*0042*/ 	.short	0x0024
        /*0044*/ 	.byte	0x00, 0xf0, 0x11, 0x00


	//----- nvinfo : EIATTR_KPARAM_INFO
	.align		4
.L_17:
        /*0048*/ 	.byte	0x04, 0x17
        /*004a*/ 	.short	(.L_19 - .L_18)
.L_18:
        /*004c*/ 	.word	0x00000000
        /*0050*/ 	.short	0x0005
        /*0052*/ 	.short	0x0020
        /*0054*/ 	.byte	0x00, 0xf0, 0x11, 0x00


	//----- nvinfo : EIATTR_KPARAM_INFO
	.align		4
.L_19:
        /*0058*/ 	.byte	0x04, 0x17
        /*005a*/ 	.short	(.L_21 - .L_20)
.L_20:
        /*005c*/ 	.word	0x00000000
        /*0060*/ 	.short	0x0004
        /*0062*/ 	.short	0x001c
        /*0064*/ 	.byte	0x00, 0xf0, 0x11, 0x00


	//----- nvinfo : EIATTR_KPARAM_INFO
	.align		4
.L_21:
        /*0068*/ 	.byte	0x04, 0x17
        /*006a*/ 	.short	(.L_23 - .L_22)
.L_22:
        /*006c*/ 	.word	0x00000000
        /*0070*/ 	.short	0x0003
        /*0072*/ 	.short	0x0018
        /*0074*/ 	.byte	0x00, 0xf0, 0x11, 0x00


	//----- nvinfo : EIATTR_KPARAM_INFO
	.align		4
.L_23:
        /*0078*/ 	.byte	0x04, 0x17
        /*007a*/ 	.short	(.L_25 - .L_24)
.L_24:
        /*007c*/ 	.word	0x00000000
        /*0080*/ 	.short	0x0002
        /*0082*/ 	.short	0x0010
        /*0084*/ 	.byte	0x00, 0xf0, 0x21, 0x00


	//----- nvinfo : EIATTR_KPARAM_INFO
	.align		4
.L_25:
        /*0088*/ 	.byte	0x04, 0x17
        /*008a*/ 	.short	(.L_27 - .L_26)
.L_26:
        /*008c*/ 	.word	0x00000000
        /*0090*/ 	.short	0x0001
        /*0092*/ 	.short	0x0008
        /*0094*/ 	.byte	0x00, 0xf0, 0x21, 0x00


	//----- nvinfo : EIATTR_KPARAM_INFO
	.align		4
.L_27:
        /*0098*/ 	.byte	0x04, 0x17
        /*009a*/ 	.short	(.L_29 - .L_28)
.L_28:
        /*009c*/ 	.word	0x00000000
        /*00a0*/ 	.short	0x0000
        /*00a2*/ 	.short	0x0000
        /*00a4*/ 	.byte	0x00, 0xf0, 0x21, 0x00


	//----- nvinfo : EIATTR_SPARSE_MMA_MASK
	.align		4
.L_29:
        /*00a8*/ 	.byte	0x03, 0x50
        /*00aa*/ 	.short	0x0000


	//----- nvinfo : EIATTR_MAXREG_COUNT
	.align		4
        /*00ac*/ 	.byte	0x03, 0x1b
        /*00ae*/ 	.short	0x00ff


	//----- nvinfo : EIATTR_COOP_GROUP_MASK_REGIDS
	.align		4
        /*00b0*/ 	.byte	0x04, 0x29
        /*00b2*/ 	.short	(.L_31 - .L_30)


	//   ....[0]....
.L_30:
        /*00b4*/ 	.word	0xffffffff


	//----- nvinfo : EIATTR_COOP_GROUP_INSTR_OFFSETS
	.align		4
.L_31:
        /*00b8*/ 	.byte	0x04, 0x28
        /*00ba*/ 	.short	(.L_33 - .L_32)


	//   ....[0]....
.L_32:
        /*00bc*/ 	.word	0x00001b90


	//----- nvinfo : EIATTR_EXIT_INSTR_OFFSETS
	.align		4
.L_33:
        /*00c0*/ 	.byte	0x04, 0x1c
        /*00c2*/ 	.short	(.L_35 - .L_34)


	//   ....[0]....
.L_34:
        /*00c4*/ 	.word	0x00003110


	//   ....[1]....
        /*00c8*/ 	.word	0x00003d30


	//----- nvinfo : EIATTR_REQNTID
	.align		4
.L_35:
        /*00cc*/ 	.byte	0x04, 0x10
        /*00ce*/ 	.short	(.L_37 - .L_36)
.L_36:
        /*00d0*/ 	.word	0x00000100
        /*00d4*/ 	.word	0x00000001
        /*00d8*/ 	.word	0x00000001


	//----- nvinfo : EIATTR_CRS_STACK_SIZE
	.align		4
.L_37:
        /*00dc*/ 	.byte	0x04, 0x1e
        /*00de*/ 	.short	(.L_39 - .L_38)
.L_38:
        /*00e0*/ 	.word	0x00000000


	//----- nvinfo : EIATTR_CBANK_PARAM_SIZE
	.align		4
.L_39:
        /*00e4*/ 	.byte	0x03, 0x19
        /*00e6*/ 	.short	0x0038


	//----- nvinfo : EIATTR_PARAM_CBANK
	.align		4
        /*00e8*/ 	.byte	0x04, 0x0a
        /*00ea*/ 	.short	(.L_41 - .L_40)
	.align		4
.L_40:
        /*00ec*/ 	.word	index@(.nv.constant0.matmul_kernel_profile)
        /*00f0*/ 	.short	0x0210
        /*00f2*/ 	.short	0x0038


	//----- nvinfo : EIATTR_SW_WAR
	.align		4
.L_41:
        /*00f4*/ 	.byte	0x04, 0x36
        /*00f6*/ 	.short	(.L_43 - .L_42)
.L_42:
        /*00f8*/ 	.word	0x00000008
.L_43:


//--------------------- .nv.callgraph             --------------------------
	.section	.nv.callgraph,"",@"SHT_CUDA_CALLGRAPH"
	.align	4
	.sectionentsize	8
	.align		4
        /*0000*/ 	.word	0x00000000
	.align		4
        /*0004*/ 	.word	0xffffffff
	.align		4
        /*0008*/ 	.word	0x00000000
	.align		4
        /*000c*/ 	.word	0xfffffffe
	.align		4
        /*0010*/ 	.word	0x00000000
	.align		4
        /*0014*/ 	.word	0xfffffffd
	.align		4
        /*0018*/ 	.word	0x00000000
	.align		4
        /*001c*/ 	.word	0xfffffffc


//--------------------- .text.matmul_kernel_profile --------------------------
	.section	.text.matmul_kernel_profile,"ax",@progbits
	.sectionflags	@"SHF_BARRIERS=1"
	.align	128
        .global         matmul_kernel_profile
        .type           matmul_kernel_profile,@function
        .size           matmul_kernel_profile,(.L_x_7 - matmul_kernel_profile)
        .other          matmul_kernel_profile,@"STO_CUDA_ENTRY STV_DEFAULT"
matmul_kernel_profile:
.text.matmul_kernel_profile:
[----:B------:R-:W1:Y:S08]  /*0000*/  LDC R1, c[0x0][0x28] ;  /* 0x00000a00ff017b82 */ /* 0x000e700000000800 */
[----:B------:R-:W2:Y:S01]  /*0010*/  LDC.64 R2, c[0x0][0x228] ;  /* 0x00008a00ff027b82 */ /* 0x000ea20000000a00 */
[----:B------:R-:W-:Y:S01]  /*0020*/  ULDC UR4, c[0x0][0x238] ;  /* 0x00008e0000047ab9 */ /* 0x000fe20000000800 */
[----:B------:R-:W-:Y:S01]  /*0030*/  ULDC.64 UR8, c[0x0][0x218] ;  /* 0x0000860000087ab9 */ /* 0x000fe20000000a00 */
[----:B------:R-:W-:-:S05]  /*0040*/  ULDC.64 UR20, c[0x0][0x208] ;  /* 0x0000820000147ab9 */ /* 0x000fca0000000a00 */
[----:B------:R-:W3:Y:S08]  /*0050*/  LDC.64 R26, c[0x0][0x230] ;  /* 0x00008c00ff1a7b82 */ /* 0x000ef00000000a00 */
[----:B------:R-:W4:Y:S01]  /*0060*/  S2UR UR7, SR_CgaCtaId ;  /* 0x00000000000779c3 */ /* 0x000f220000008800 */
[----:B--2---:R-:W-:Y:S01]  /*0070*/  VIADD R0, R3, 0xff ;  /* 0x000000ff03007836 */ /* 0x004fe20000000000 */
[----:B------:R-:W-:-:S02]  /*0080*/  IABS R15, R2 ;  /* 0x00000002000f7213 */ /* 0x000fc40000000000 */
[----:B------:R-:W-:Y:S02]  /*0090*/  IABS R18, R3 ;  /* 0x0000000300127213 */ /* 0x000fe40000000000 */
[----:B------:R-:W-:-:S04]  /*00a0*/  SHF.R.S32.HI R5, RZ, 0x1f, R0 ;  /* 0x0000001fff057819 */ /* 0x000fc80000011400 */
[----:B------:R-:W-:Y:S02]  /*00b0*/  LEA.HI R5, R5, R0, RZ, 0x8 ;  /* 0x0000000005057211 */ /* 0x000fe400078f40ff */
[----:B------:R-:W2:Y:S02]  /*00c0*/  S2R R0, SR_CTAID.X ;  /* 0x0000000000007919 */ /* 0x000ea40000002500 */
[----:B------:R-:W-:-:S05]  /*00d0*/  SHF.R.S32.HI R5, RZ, 0x8, R5 ;  /* 0x00000008ff057819 */ /* 0x000fca0000011405 */
[----:B------:R-:W-:-:S05]  /*00e0*/  IMAD.SHL.U32 R7, R5, 0x8, RZ ;  /* 0x0000000805077824 */ /* 0x000fca00078e00ff */
[-C--:B------:R-:W-:Y:S02]  /*00f0*/  IABS R9, R7.reuse ;  /* 0x0000000700097213 */ /* 0x080fe40000000000 */
[----:B------:R-:W-:Y:S02]  /*0100*/  IABS R12, R7 ;  /* 0x00000007000c7213 */ /* 0x000fe40000000000 */
[----:B------:R-:W5:Y:S08]  /*0110*/  I2F.RP R6, R9 ;  /* 0x0000000900067306 */ /* 0x000f700000209400 */
[----:B-1---5:R-:W1:Y:S01]  /*0120*/  MUFU.RCP R6, R6 ;  /* 0x0000000600067308 */ /* 0x022e620000001000 */
[----:B--2---:R-:W-:Y:S01]  /*0130*/  IABS R10, R0 ;  /* 0x00000000000a7213 */ /* 0x004fe20000000000 */
[----:B-1----:R-:W-:-:S02]  /*0140*/  VIADD R4, R6, 0xffffffe ;  /* 0x0ffffffe06047836 */ /* 0x002fc40000000000 */
[----:B------:R-:W-:-:S04]  /*0150*/  IMAD.MOV R6, RZ, RZ, -R12 ;  /* 0x000000ffff067224 */ /* 0x000fc800078e0a0c */
[----:B------:R1:W2:Y:S02]  /*0160*/  F2I.FTZ.U32.TRUNC.NTZ R5, R4 ;  /* 0x0000000400057305 */ /* 0x0002a4000021f000 */
[----:B-1----:R-:W-:Y:S02]  /*0170*/  IMAD.MOV.U32 R4, RZ, RZ, RZ ;  /* 0x000000ffff047224 */ /* 0x002fe400078e00ff */
[----:B--2---:R-:W-:-:S04]  /*0180*/  IMAD.MOV R8, RZ, RZ, -R5 ;  /* 0x000000ffff087224 */ /* 0x004fc800078e0a05 */
[----:B------:R-:W-:Y:S02]  /*0190*/  IMAD R11, R8, R9, RZ ;  /* 0x00000009080b7224 */ /* 0x000fe400078e02ff */
[----:B------:R-:W-:Y:S02]  /*01a0*/  IMAD.MOV.U32 R8, RZ, RZ, R10 ;  /* 0x000000ffff087224 */ /* 0x000fe400078e000a */
[----:B------:R-:W-:-:S06]  /*01b0*/  IMAD.HI.U32 R5, R5, R11, R4 ;  /* 0x0000000b05057227 */ /* 0x000fcc00078e0004 */
[----:B------:R-:W-:-:S04]  /*01c0*/  IMAD.HI.U32 R5, R5, R8, RZ ;  /* 0x0000000805057227 */ /* 0x000fc800078e00ff */
[----:B------:R-:W-:-:S05]  /*01d0*/  IMAD R4, R5, R6, R8 ;  /* 0x0000000605047224 */ /* 0x000fca00078e0208 */
[----:B------:R-:W-:-:S13]  /*01e0*/  ISETP.GT.U32.AND P1, PT, R9, R4, PT ;  /* 0x000000040900720c */ /* 0x000fda0003f24070 */
[----:B------:R-:W-:Y:S02]  /*01f0*/  @!P1 IMAD.IADD R4, R4, 0x1, -R9 ;  /* 0x0000000104049824 */ /* 0x000fe400078e0a09 */
[----:B------:R-:W-:Y:S01]  /*0200*/  @!P1 VIADD R5, R5, 0x1 ;  /* 0x0000000105059836 */ /* 0x000fe20000000000 */
[----:B------:R-:W-:Y:S02]  /*0210*/  ISETP.NE.AND P1, PT, R7, RZ, PT ;  /* 0x000000ff0700720c */ /* 0x000fe40003f25270 */
[----:B------:R-:W-:Y:S02]  /*0220*/  ISETP.GE.U32.AND P0, PT, R4, R9, PT ;  /* 0x000000090400720c */ /* 0x000fe40003f06070 */
[----:B------:R-:W-:-:S04]  /*0230*/  LOP3.LUT R4, R0, R7, RZ, 0x3c, !PT ;  /* 0x0000000700047212 */ /* 0x000fc800078e3cff */
[----:B------:R-:W-:Y:S01]  /*0240*/  ISETP.GE.AND P2, PT, R4, RZ, PT ;  /* 0x000000ff0400720c */ /* 0x000fe20003f46270 */
[----:B------:R-:W-:-:S06]  /*0250*/  VIADD R4, R2, 0x7f ;  /* 0x0000007f02047836 */ /* 0x000fcc0000000000 */
[----:B------:R-:W-:-:S04]  /*0260*/  @P0 VIADD R5, R5, 0x1 ;  /* 0x0000000105050836 */ /* 0x000fc80000000000 */
[----:B------:R-:W-:Y:S01]  /*0270*/  IMAD.MOV.U32 R6, RZ, RZ, R5 ;  /* 0x000000ffff067224 */ /* 0x000fe200078e0005 */
[----:B------:R-:W-:-:S03]  /*0280*/  SHF.R.S32.HI R5, RZ, 0x1f, R4 ;  /* 0x0000001fff057819 */ /* 0x000fc60000011404 */
[----:B------:R-:W-:Y:S01]  /*0290*/  @!P2 IMAD.MOV R6, RZ, RZ, -R6 ;  /* 0x000000ffff06a224 */ /* 0x000fe200078e0a06 */
[----:B------:R-:W-:Y:S02]  /*02a0*/  @!P1 LOP3.LUT R6, RZ, R7, RZ, 0x33, !PT ;  /* 0x00000007ff069212 */ /* 0x000fe400078e33ff */
[----:B------:R-:W-:-:S03]  /*02b0*/  LEA.HI R5, R5, R4, RZ, 0x7 ;  /* 0x0000000405057211 */ /* 0x000fc600078f38ff */
[----:B------:R-:W-:Y:S02]  /*02c0*/  IMAD.SHL.U32 R9, R6, 0x8, RZ ;  /* 0x0000000806097824 */ /* 0x000fe400078e00ff */
[----:B------:R-:W-:-:S03]  /*02d0*/  IMAD.MOV R6, RZ, RZ, -R6 ;  /* 0x000000ffff067224 */ /* 0x000fc600078e0a06 */
[----:B------:R-:W-:Y:S01]  /*02e0*/  LEA.HI.SX32 R5, R5, -R9, 0x19 ;  /* 0x8000000905057211 */ /* 0x000fe200078fcaff */
[----:B------:R-:W-:-:S03]  /*02f0*/  IMAD R14, R7, R6, R0 ;  /* 0x00000006070e7224 */ /* 0x000fc600078e0200 */
[----:B------:R-:W-:Y:S02]  /*0300*/  VIMNMX R11, R5, 0x8, PT ;  /* 0x00000008050b7848 */ /* 0x000fe40003fe0100 */
[----:B------:R-:W-:Y:S02]  /*0310*/  IABS R6, R14 ;  /* 0x0000000e00067213 */ /* 0x000fe40000000000 */
[----:B------:R-:W-:-:S04]  /*0320*/  IABS R12, R11 ;  /* 0x0000000b000c7213 */ /* 0x000fc80000000000 */
[----:B------:R-:W1:Y:S08]  /*0330*/  I2F.RP R8, R12 ;  /* 0x0000000c00087306 */ /* 0x000e700000209400 */
[----:B-1----:R-:W1:Y:S02]  /*0340*/  MUFU.RCP R8, R8 ;  /* 0x0000000800087308 */ /* 0x002e640000001000 */
[----:B-1----:R-:W-:-:S06]  /*0350*/  VIADD R4, R8, 0xffffffe ;  /* 0x0ffffffe08047836 */ /* 0x002fcc0000000000 */
[----:B------:R-:W1:Y:S08]  /*0360*/  I2F.RP R8, R15 ;  /* 0x0000000f00087306 */ /* 0x000e700000209400 */
[----:B------:R2:W5:Y:S08]  /*0370*/  F2I.FTZ.U32.TRUNC.NTZ R5, R4 ;  /* 0x0000000400057305 */ /* 0x000570000021f000 */
[----:B-1----:R-:W1:Y:S01]  /*0380*/  MUFU.RCP R8, R8 ;  /* 0x0000000800087308 */ /* 0x002e620000001000 */
[----:B--2---:R-:W-:-:S02]  /*0390*/  IMAD.MOV.U32 R4, RZ, RZ, RZ ;  /* 0x000000ffff047224 */ /* 0x004fc400078e00ff */
[----:B-----5:R-:W-:-:S04]  /*03a0*/  IMAD.MOV R10, RZ, RZ, -R5 ;  /* 0x000000ffff0a7224 */ /* 0x020fc800078e0a05 */
[----:B------:R-:W-:Y:S01]  /*03b0*/  IMAD.MOV.U32 R7, RZ, RZ, R10 ;  /* 0x000000ffff077224 */ /* 0x000fe200078e000a */
[----:B------:R-:W-:-:S03]  /*03c0*/  IABS R10, R11 ;  /* 0x0000000b000a7213 */ /* 0x000fc60000000000 */
[----:B------:R-:W-:-:S04]  /*03d0*/  IMAD R7, R7, R12, RZ ;  /* 0x0000000c07077224 */ /* 0x000fc800078e02ff */
[----:B------:R-:W-:-:S04]  /*03e0*/  IMAD.HI.U32 R5, R5, R7, R4 ;  /* 0x0000000705057227 */ /* 0x000fc800078e0004 */
[----:B------:R-:W-:Y:S02]  /*03f0*/  IMAD.MOV R7, RZ, RZ, -R10 ;  /* 0x000000ffff077224 */ /* 0x000fe400078e0a0a */
[----:B------:R-:W-:Y:S01]  /*0400*/  IMAD.HI.U32 R4, R5, R6, RZ ;  /* 0x0000000605047227 */ /* 0x000fe200078e00ff */
[----:B------:R-:W2:Y:S03]  /*0410*/  I2F.RP R10, R18 ;  /* 0x00000012000a7306 */ /* 0x000ea60000209400 */
[----:B------:R-:W-:Y:S02]  /*0420*/  IMAD R5, R4, R7, R6 ;  /* 0x0000000704057224 */ /* 0x000fe400078e0206 */
[----:B-1----:R-:W-:-:S03]  /*0430*/  VIADD R6, R8, 0xffffffe ;  /* 0x0ffffffe08067836 */ /* 0x002fc60000000000 */
[----:B------:R-:W-:Y:S01]  /*0440*/  ISETP.GT.U32.AND P1, PT, R12, R5, PT ;  /* 0x000000050c00720c */ /* 0x000fe20003f24070 */
[----:B------:R1:W5:Y:S08]  /*0450*/  F2I.FTZ.U32.TRUNC.NTZ R7, R6 ;  /* 0x0000000600077305 */ /* 0x000370000021f000 */
[----:B--2---:R-:W2:Y:S01]  /*0460*/  MUFU.RCP R10, R10 ;  /* 0x0000000a000a7308 */ /* 0x004ea20000001000 */
[----:B-1----:R-:W-:-:S03]  /*0470*/  IMAD.MOV.U32 R6, RZ, RZ, RZ ;  /* 0x000000ffff067224 */ /* 0x002fc600078e00ff */
[----:B------:R-:W-:Y:S02]  /*0480*/  @!P1 IMAD.IADD R5, R5, 0x1, -R12 ;  /* 0x0000000105059824 */ /* 0x000fe400078e0a0c */
[----:B------:R-:W-:Y:S01]  /*0490*/  @!P1 VIADD R4, R4, 0x1 ;  /* 0x0000000104049836 */ /* 0x000fe20000000000 */
[----:B------:R-:W-:Y:S02]  /*04a0*/  ISETP.NE.AND P1, PT, R11, RZ, PT ;  /* 0x000000ff0b00720c */ /* 0x000fe40003f25270 */
[----:B------:R-:W-:Y:S01]  /*04b0*/  ISETP.GE.U32.AND P0, PT, R5, R12, PT ;  /* 0x0000000c0500720c */ /* 0x000fe20003f06070 */
[----:B-----5:R-:W-:Y:S01]  /*04c0*/  IMAD.MOV R12, RZ, RZ, -R7 ;  /* 0x000000ffff0c7224 */ /* 0x020fe200078e0a07 */
[----:B------:R-:W-:-:S03]  /*04d0*/  LOP3.LUT R5, R14, R11, RZ, 0x3c, !PT ;  /* 0x0000000b0e057212 */ /* 0x000fc600078e3cff */
[----:B------:R-:W-:Y:S01]  /*04e0*/  IMAD R13, R12, R15, RZ ;  /* 0x0000000f0c0d7224 */ /* 0x000fe200078e02ff */
[----:B------:R-:W-:Y:S01]  /*04f0*/  ISETP.GE.AND P2, PT, R5, RZ, PT ;  /* 0x000000ff0500720c */ /* 0x000fe20003f46270 */
[----:B--2---:R-:W-:Y:S01]  /*0500*/  VIADD R8, R10, 0xffffffe ;  /* 0x0ffffffe0a087836 */ /* 0x004fe20000000000 */
[----:B------:R-:W1:Y:S01]  /*0510*/  S2R R5, SR_TID.X ;  /* 0x0000000000057919 */ /* 0x000e620000002100 */
[----:B------:R-:W-:-:S04]  /*0520*/  IMAD.HI.U32 R6, R7, R13, R6 ;  /* 0x0000000d07067227 */ /* 0x000fc800078e0006 */
[----:B------:R-:W-:-:S04]  /*0530*/  @P0 VIADD R4, R4, 0x1 ;  /* 0x0000000104040836 */ /* 0x000fc80000000000 */
[----:B------:R-:W-:-:S04]  /*0540*/  IMAD.MOV.U32 R21, RZ, RZ, R4 ;  /* 0x000000ffff157224 */ /* 0x000fc800078e0004 */
[----:B------:R-:W-:Y:S01]  /*0550*/  @!P2 IMAD.MOV R21, RZ, RZ, -R21 ;  /* 0x000000ffff15a224 */ /* 0x000fe200078e0a15 */
[----:B------:R-:W-:-:S05]  /*0560*/  @!P1 LOP3.LUT R21, RZ, R11, RZ, 0x33, !PT ;  /* 0x0000000bff159212 */ /* 0x000fca00078e33ff */
[----:B------:R-:W-:-:S04]  /*0570*/  IMAD.MOV R4, RZ, RZ, -R21 ;  /* 0x000000ffff047224 */ /* 0x000fc800078e0a15 */
[----:B------:R-:W-:-:S04]  /*0580*/  IMAD R4, R11, R4, R14 ;  /* 0x000000040b047224 */ /* 0x000fc800078e020e */
[----:B------:R-:W-:Y:S02]  /*0590*/  IMAD.IADD R4, R9, 0x1, R4 ;  /* 0x0000000109047824 */ /* 0x000fe400078e0204 */
[----:B------:R2:W5:Y:S02]  /*05a0*/  F2I.FTZ.U32.TRUNC.NTZ R9, R8 ;  /* 0x0000000800097305 */ /* 0x000564000021f000 */
[----:B------:R-:W-:Y:S01]  /*05b0*/  IMAD.SHL.U32 R4, R4, 0x80, RZ ;  /* 0x0000008004047824 */ /* 0x000fe200078e00ff */
[----:B-1----:R-:W-:-:S04]  /*05c0*/  SHF.R.U32.HI R11, RZ, 0x2, R5 ;  /* 0x00000002ff0b7819 */ /* 0x002fc80000011605 */
[----:B------:R-:W-:Y:S01]  /*05d0*/  SGXT.U32 R11, R11, 0x6 ;  /* 0x000000060b0b781a */ /* 0x000fe20000000000 */
[----:B--2---:R-:W-:-:S03]  /*05e0*/  IMAD.MOV.U32 R8, RZ, RZ, RZ ;  /* 0x000000ffff087224 */ /* 0x004fc600078e00ff */
[----:B------:R-:W-:Y:S02]  /*05f0*/  LOP3.LUT R10, R4, R11, RZ, 0xfc, !PT ;  /* 0x0000000b040a7212 */ /* 0x000fe400078efcff */
[----:B------:R-:W-:Y:S02]  /*0600*/  LOP3.LUT R22, R4, 0x40, R11, 0xfe, !PT ;  /* 0x0000004004167812 */ /* 0x000fe400078efe0b */
[----:B------:R-:W-:Y:S01]  /*0610*/  IABS R12, R10 ;  /* 0x0000000a000c7213 */ /* 0x000fe20000000000 */
[----:B-----5:R-:W-:Y:S01]  /*0620*/  IMAD.MOV R17, RZ, RZ, -R9 ;  /* 0x000000ffff117224 */ /* 0x020fe200078e0a09 */
[----:B------:R-:W-:Y:S02]  /*0630*/  IABS R16, R22 ;  /* 0x0000001600107213 */ /* 0x000fe40000000000 */
[----:B------:R-:W-:Y:S01]  /*0640*/  ISETP.GE.AND P3, PT, R10, RZ, PT ;  /* 0x000000ff0a00720c */ /* 0x000fe20003f66270 */
[----:B------:R-:W-:Y:S01]  /*0650*/  IMAD.MOV.U32 R13, RZ, RZ, R12 ;  /* 0x000000ffff0d7224 */ /* 0x000fe200078e000c */
[----:B------:R-:W-:Y:S01]  /*0660*/  ISETP.GE.AND P2, PT, R22, RZ, PT ;  /* 0x000000ff1600720c */ /* 0x000fe20003f46270 */
[----:B------:R-:W-:-:S02]  /*0670*/  IMAD R17, R17, R18, RZ ;  /* 0x0000001211117224 */ /* 0x000fc400078e02ff */
[----:B------:R-:W-:-:S04]  /*0680*/  IMAD.HI.U32 R7, R6, R13, RZ ;  /* 0x0000000d06077227 */ /* 0x000fc800078e00ff */
[----:B------:R-:W-:-:S04]  /*0690*/  IMAD.HI.U32 R6, R6, R16, RZ ;  /* 0x0000001006067227 */ /* 0x000fc800078e00ff */
[----:B------:R-:W-:Y:S02]  /*06a0*/  IMAD.MOV R14, RZ, RZ, -R7 ;  /* 0x000000ffff0e7224 */ /* 0x000fe400078e0a07 */
[----:B------:R-:W-:Y:S02]  /*06b0*/  IMAD.MOV R7, RZ, RZ, -R6 ;  /* 0x000000ffff077224 */ /* 0x000fe400078e0a06 */
[----:B------:R-:W-:Y:S02]  /*06c0*/  IMAD R6, R15, R14, R13 ;  /* 0x0000000e0f067224 */ /* 0x000fe400078e020d */
[----:B------:R-:W-:Y:S01]  /*06d0*/  IMAD.HI.U32 R9, R9, R17, R8 ;  /* 0x0000001109097227 */ /* 0x000fe200078e0008 */
[----:B------:R-:W-:Y:S02]  /*06e0*/  PRMT R17, R11, 0x6540, R21 ;  /* 0x000065400b117816 */ /* 0x000fe40000000015 */
[C---:B------:R-:W-:Y:S01]  /*06f0*/  ISETP.GT.U32.AND P0, PT, R15.reuse, R6, PT ;  /* 0x000000060f00720c */ /* 0x040fe20003f04070 */
[----:B------:R-:W-:Y:S01]  /*0700*/  IMAD R8, R15, R7, R16 ;  /* 0x000000070f087224 */ /* 0x000fe200078e0210 */
[----:B------:R-:W-:Y:S01]  /*0710*/  LOP3.LUT R24, R17, 0x80, RZ, 0xfc, !PT ;  /* 0x0000008011187812 */ /* 0x000fe200078efcff */
[----:B------:R-:W-:Y:S01]  /*0720*/  IMAD.SHL.U32 R12, R21, 0x100, RZ ;  /* 0x00000100150c7824 */ /* 0x000fe200078e00ff */
[----:B------:R-:W-:-:S02]  /*0730*/  LOP3.LUT R25, R17, 0xc0, RZ, 0xfc, !PT ;  /* 0x000000c011197812 */ /* 0x000fc400078efcff */
[----:B------:R-:W-:Y:S02]  /*0740*/  ISETP.GT.U32.AND P1, PT, R15, R8, PT ;  /* 0x000000080f00720c */ /* 0x000fe40003f24070 */
[----:B------:R-:W-:Y:S02]  /*0750*/  LOP3.LUT R23, R12, 0x40, R11, 0xfe, !PT ;  /* 0x000000400c177812 */ /* 0x000fe400078efe0b */
[----:B------:R-:W-:Y:S02]  /*0760*/  IABS R14, R17 ;  /* 0x00000011000e7213 */ /* 0x000fe40000000000 */
[----:B------:R-:W-:Y:S01]  /*0770*/  IABS R16, R23 ;  /* 0x0000001700107213 */ /* 0x000fe20000000000 */
[----:B------:R-:W-:Y:S01]  /*0780*/  @!P0 IMAD.IADD R6, R6, 0x1, -R15 ;  /* 0x0000000106068824 */ /* 0x000fe200078e0a0f */
[----:B------:R-:W-:Y:S01]  /*0790*/  IABS R19, R24 ;  /* 0x0000001800137213 */ /* 0x000fe20000000000 */
[----:B------:R-:W-:Y:S01]  /*07a0*/  IMAD.HI.U32 R7, R9, R14, RZ ;  /* 0x0000000e09077227 */ /* 0x000fe200078e00ff */
[----:B------:R-:W-:-:S02]  /*07b0*/  IABS R20, R25 ;  /* 0x0000001900147213 */ /* 0x000fc40000000000 */
[----:B------:R-:W-:Y:S01]  /*07c0*/  ISETP.GE.AND P4, PT, R17, RZ, PT ;  /* 0x000000ff1100720c */ /* 0x000fe20003f86270 */
[----:B------:R-:W-:Y:S01]  /*07d0*/  IMAD.HI.U32 R12, R9, R16, RZ ;  /* 0x00000010090c7227 */ /* 0x000fe200078e00ff */
[----:B------:R-:W-:-:S03]  /*07e0*/  ISETP.GT.U32.AND P0, PT, R15, R6, PT ;  /* 0x000000060f00720c */ /* 0x000fc60003f04070 */
[----:B------:R-:W-:Y:S02]  /*07f0*/  @!P1 IMAD.IADD R8, R8, 0x1, -R15 ;  /* 0x0000000108089824 */ /* 0x000fe400078e0a0f */
[----:B------:R-:W-:Y:S02]  /*0800*/  IMAD.MOV R17, RZ, RZ, -R12 ;  /* 0x000000ffff117224 */ /* 0x000fe400078e0a0c */
[----:B------:R-:W-:Y:S01]  /*0810*/  IMAD.HI.U32 R13, R9, R19, RZ ;  /* 0x00000013090d7227 */ /* 0x000fe200078e00ff */
[----:B------:R-:W-:-:S03]  /*0820*/  ISETP.GT.U32.AND P1, PT, R15, R8, PT ;  /* 0x000000080f00720c */ /* 0x000fc60003f24070 */
[----:B------:R-:W-:-:S04]  /*0830*/  IMAD.HI.U32 R9, R9, R20, RZ ;  /* 0x0000001409097227 */ /* 0x000fc800078e00ff */
[C---:B------:R-:W-:Y:S02]  /*0840*/  IMAD R10, R18.reuse, R17, R16 ;  /* 0x00000011120a7224 */ /* 0x040fe400078e0210 */
[----:B------:R-:W-:Y:S02]  /*0850*/  IMAD.MOV R13, RZ, RZ, -R13 ;  /* 0x000000ffff0d7224 */ /* 0x000fe400078e0a0d */
[----:B------:R-:W-:Y:S01]  /*0860*/  IMAD.MOV R17, RZ, RZ, -R9 ;  /* 0x000000ffff117224 */ /* 0x000fe200078e0a09 */
[C---:B------:R-:W-:Y:S01]  /*0870*/  ISETP.GT.U32.AND P6, PT, R18.reuse, R10, PT ;  /* 0x0000000a1200720c */ /* 0x040fe20003fc4070 */
[----:B------:R-:W-:Y:S02]  /*0880*/  IMAD.MOV R7, RZ, RZ, -R7 ;  /* 0x000000ffff077224 */ /* 0x000fe400078e0a07 */
[C---:B------:R-:W-:Y:S02]  /*0890*/  IMAD R12, R18.reuse, R13, R19 ;  /* 0x0000000d120c7224 */ /* 0x040fe400078e0213 */
[----:B------:R-:W-:-:S02]  /*08a0*/  IMAD R13, R18, R17, R20 ;  /* 0x00000011120d7224 */ /* 0x000fc400078e0214 */
[----:B------:R-:W-:Y:S02]  /*08b0*/  IMAD R9, R18, R7, R14 ;  /* 0x0000000712097224 */ /* 0x000fe400078e020e */
[--C-:B------:R-:W-:Y:S01]  /*08c0*/  @!P0 IMAD.IADD R6, R6, 0x1, -R15.reuse ;  /* 0x0000000106068824 */ /* 0x100fe200078e0a0f */
[----:B------:R-:W-:Y:S01]  /*08d0*/  ISETP.GT.U32.AND P0, PT, R18, R12, PT ;  /* 0x0000000c1200720c */ /* 0x000fe20003f04070 */
[----:B------:R-:W-:Y:S01]  /*08e0*/  @!P1 IMAD.IADD R8, R8, 0x1, -R15 ;  /* 0x0000000108089824 */ /* 0x000fe200078e0a0f */
[----:B------:R-:W-:Y:S01]  /*08f0*/  ISETP.GT.U32.AND P5, PT, R18, R13, PT ;  /* 0x0000000d1200720c */ /* 0x000fe20003fa4070 */
[----:B------:R-:W-:Y:S01]  /*0900*/  @!P6 IMAD.IADD R10, R10, 0x1, -R18 ;  /* 0x000000010a0ae824 */ /* 0x000fe200078e0a12 */
[C---:B------:R-:W-:Y:S01]  /*0910*/  ISETP.GT.U32.AND P1, PT, R18.reuse, R9, PT ;  /* 0x000000091200720c */ /* 0x040fe20003f24070 */
[----:B------:R-:W-:Y:S02]  /*0920*/  IMAD.MOV.U32 R7, RZ, RZ, R6 ;  /* 0x000000ffff077224 */ /* 0x000fe400078e0006 */
[----:B------:R-:W-:Y:S01]  /*0930*/  @!P2 IMAD.MOV R8, RZ, RZ, -R8 ;  /* 0x000000ffff08a224 */ /* 0x000fe200078e0a08 */
[----:B------:R-:W-:Y:S01]  /*0940*/  ISETP.GT.U32.AND P6, PT, R18, R10, PT ;  /* 0x0000000a1200720c */ /* 0x000fe20003fc4070 */
[----:B------:R-:W-:Y:S01]  /*0950*/  @!P3 IMAD.MOV R7, RZ, RZ, -R7 ;  /* 0x000000ffff07b224 */ /* 0x000fe200078e0a07 */
[----:B------:R-:W-:Y:S01]  /*0960*/  ISETP.GE.AND P3, PT, R23, RZ, PT ;  /* 0x000000ff1700720c */ /* 0x000fe20003f66270 */
[----:B------:R-:W-:Y:S01]  /*0970*/  IMAD.SHL.U32 R17, R5, 0x10, RZ ;  /* 0x0000001005117824 */ /* 0x000fe200078e00ff */
[----:B------:R-:W-:Y:S01]  /*0980*/  ISETP.GE.AND P2, PT, R24, RZ, PT ;  /* 0x000000ff1800720c */ /* 0x000fe20003f46270 */
[--C-:B------:R-:W-:Y:S01]  /*0990*/  @!P0 IMAD.IADD R12, R12, 0x1, -R18.reuse ;  /* 0x000000010c0c8824 */ /* 0x100fe200078e0a12 */
[----:B------:R-:W-:Y:S01]  /*09a0*/  ISETP.NE.AND P0, PT, R2, RZ, PT ;  /* 0x000000ff0200720c */ /* 0x000fe20003f05270 */
[--C-:B------:R-:W-:Y:S01]  /*09b0*/  @!P5 IMAD.IADD R13, R13, 0x1, -R18.reuse ;  /* 0x000000010d0dd824 */ /* 0x100fe200078e0a12 */
[----:B------:R-:W-:Y:S01]  /*09c0*/  LOP3.LUT R2, RZ, R2, RZ, 0x33, !PT ;  /* 0x00000002ff027212 */ /* 0x000fe200078e33ff */
[--C-:B------:R-:W-:Y:S01]  /*09d0*/  @!P1 IMAD.IADD R9, R9, 0x1, -R18.reuse ;  /* 0x0000000109099824 */ /* 0x100fe200078e0a12 */
[----:B------:R-:W-:Y:S01]  /*09e0*/  ISETP.GT.U32.AND P5, PT, R18, R12, PT ;  /* 0x0000000c1200720c */ /* 0x000fe20003fa4070 */
[C---:B------:R-:W-:Y:S01]  /*09f0*/  IMAD.SHL.U32 R6, R5.reuse, 0x2, RZ ;  /* 0x0000000205067824 */ /* 0x040fe200078e00ff */
[----:B------:R-:W-:Y:S01]  /*0a00*/  SEL R19, R2, R7, !P0 ;  /* 0x0000000702137207 */ /* 0x000fe20004000000 */
[----:B------:R-:W-:Y:S01]  /*0a10*/  @!P6 IMAD.IADD R10, R10, 0x1, -R18 ;  /* 0x000000010a0ae824 */ /* 0x000fe200078e0a12 */
[----:B------:R-:W-:Y:S01]  /*0a20*/  SEL R20, R2, R8, !P0 ;  /* 0x0000000802147207 */ /* 0x000fe20004000000 */
[----:B---3--:R-:W-:Y:S01]  /*0a30*/  VIADD R24, R26, 0x3f ;  /* 0x0000003f1a187836 */ /* 0x008fe20000000000 */
[C---:B------:R-:W-:Y:S01]  /*0a40*/  ISETP.GT.U32.AND P1, PT, R18.reuse, R13, PT ;  /* 0x0000000d1200720c */ /* 0x040fe20003f24070 */
[----:B------:R-:W-:Y:S01]  /*0a50*/  @!P3 IMAD.MOV R10, RZ, RZ, -R10 ;  /* 0x000000ffff0ab224 */ /* 0x000fe200078e0a0a */
[----:B------:R-:W-:Y:S01]  /*0a60*/  ISETP.GT.U32.AND P0, PT, R18, R9, PT ;  /* 0x000000091200720c */ /* 0x000fe20003f04070 */
[----:B------:R-:W-:Y:S01]  /*0a70*/  IMAD.SHL.U32 R2, R5, 0x8, RZ ;  /* 0x0000000805027824 */ /* 0x000fe200078e00ff */
[----:B------:R-:W-:-:S02]  /*0a80*/  LOP3.LUT R8, R6, 0x30, R17, 0x48, !PT ;  /* 0x0000003006087812 */ /* 0x000fc400078e4811 */
[----:B------:R-:W-:Y:S01]  /*0a90*/  ISETP.GE.AND P6, PT, R25, RZ, PT ;  /* 0x000000ff1900720c */ /* 0x000fe20003fc6270 */
[----:B------:R-:W-:Y:S01]  /*0aa0*/  @!P5 IMAD.IADD R12, R12, 0x1, -R18 ;  /* 0x000000010c0cd824 */ /* 0x000fe200078e0a12 */
[----:B------:R-:W-:Y:S01]  /*0ab0*/  LOP3.LUT R16, R17, 0x30, RZ, 0xc0, !PT ;  /* 0x0000003011107812 */ /* 0x000fe200078ec0ff */
[----:B------:R-:W-:Y:S01]  /*0ac0*/  IMAD R14, R11, 0x40, R8 ;  /* 0x000000400b0e7824 */ /* 0x000fe200078e0208 */
[----:B------:R-:W-:Y:S01]  /*0ad0*/  LOP3.LUT R15, R8, 0xfc0, R17, 0xf8, !PT ;  /* 0x00000fc0080f7812 */ /* 0x000fe200078ef811 */
[----:B------:R-:W-:Y:S01]  /*0ae0*/  VIADD R11, R26, 0xffffffc0 ;  /* 0xffffffc01a0b7836 */ /* 0x000fe20000000000 */
[----:B------:R-:W-:Y:S01]  /*0af0*/  LOP3.LUT R8, RZ, R3, RZ, 0x33, !PT ;  /* 0x00000003ff087212 */ /* 0x000fe200078e33ff */
[--C-:B------:R-:W-:Y:S01]  /*0b00*/  @!P1 IMAD.IADD R13, R13, 0x1, -R18.reuse ;  /* 0x000000010d0d9824 */ /* 0x100fe200078e0a12 */
[----:B------:R-:W-:Y:S01]  /*0b10*/  ISETP.GT.AND P5, PT, R24, 0x3f, PT ;  /* 0x0000003f1800780c */ /* 0x000fe20003fa4270 */
[----:B------:R-:W-:Y:S01]  /*0b20*/  @!P0 IMAD.IADD R9, R9, 0x1, -R18 ;  /* 0x0000000109098824 */ /* 0x000fe200078e0a12 */
[C---:B------:R-:W-:Y:S01]  /*0b30*/  ISETP.GE.AND P1, PT, R16.reuse, R11, PT ;  /* 0x0000000b1000720c */ /* 0x040fe20003f26270 */
[----:B------:R-:W-:Y:S01]  /*0b40*/  @!P2 IMAD.MOV R12, RZ, RZ, -R12 ;  /* 0x000000ffff0ca224 */ /* 0x000fe200078e0a0c */
[----:B------:R-:W-:Y:S01]  /*0b50*/  ISETP.GE.AND P0, PT, R16, R26, PT ;  /* 0x0000001a1000720c */ /* 0x000fe20003f06270 */
[----:B------:R-:W-:Y:S01]  /*0b60*/  @!P4 IMAD.MOV R9, RZ, RZ, -R9 ;  /* 0x000000ffff09c224 */ /* 0x000fe200078e0a09 */
[----:B------:R-:W-:Y:S01]  /*0b70*/  SEL R11, RZ, 0x10, P1 ;  /* 0x00000010ff0b7807 */ /* 0x000fe20000800000 */
[----:B------:R-:W-:Y:S01]  /*0b80*/  @!P6 IMAD.MOV R13, RZ, RZ, -R13 ;  /* 0x000000ffff0de224 */ /* 0x000fe200078e0a0d */
[----:B------:R-:W-:Y:S01]  /*0b90*/  ISETP.NE.AND P1, PT, R3, RZ, PT ;  /* 0x000000ff0300720c */ /* 0x000fe20003f25270 */
[-CC-:B------:R-:W-:Y:S01]  /*0ba0*/  IMAD R22, R19, R27.reuse, R16.reuse ;  /* 0x0000001b13167224 */ /* 0x180fe200078e0210 */
[----:B------:R-:W-:Y:S01]  /*0bb0*/  SEL R7, RZ, 0x10, !P5 ;  /* 0x00000010ff077807 */ /* 0x000fe20006800000 */
[----:B------:R-:W-:Y:S01]  /*0bc0*/  IMAD R27, R20, R27, R16 ;  /* 0x0000001b141b7224 */ /* 0x000fe200078e0210 */
[----:B------:R-:W-:-:S02]  /*0bd0*/  SEL R9, R8, R9, !P1 ;  /* 0x0000000908097207 */ /* 0x000fc40004800000 */
[C---:B------:R-:W-:Y:S02]  /*0be0*/  SEL R3, R8.reuse, R10, !P1 ;  /* 0x0000000a08037207 */ /* 0x040fe40004800000 */
[C---:B------:R-:W-:Y:S01]  /*0bf0*/  SEL R17, R8.reuse, R12, !P1 ;  /* 0x0000000c08117207 */ /* 0x040fe20004800000 */
[--C-:B------:R-:W-:Y:S01]  /*0c00*/  IMAD R9, R9, UR4, R16.reuse ;  /* 0x0000000409097c24 */ /* 0x100fe2000f8e0210 */
[----:B------:R-:W-:Y:S01]  /*0c10*/  SEL R13, R8, R13, !P1 ;  /* 0x0000000d080d7207 */ /* 0x000fe20004800000 */
[--C-:B------:R-:W-:Y:S01]  /*0c20*/  IMAD R3, R3, UR4, R16.reuse ;  /* 0x0000000403037c24 */ /* 0x100fe2000f8e0210 */
[----:B------:R-:W-:Y:S01]  /*0c30*/  SEL R7, R7, RZ, !P0 ;  /* 0x000000ff07077207 */ /* 0x000fe20004000000 */
[--C-:B------:R-:W-:Y:S01]  /*0c40*/  IMAD R17, R17, UR4, R16.reuse ;  /* 0x0000000411117c24 */ /* 0x100fe2000f8e0210 */
[----:B------:R-:W-:Y:S01]  /*0c50*/  LOP3.LUT R2, R2, 0xf8, RZ, 0xc0, !PT ;  /* 0x000000f802027812 */ /* 0x000fe200078ec0ff */
[----:B------:R-:W-:Y:S01]  /*0c60*/  IMAD R13, R13, UR4, R16 ;  /* 0x000000040d0d7c24 */ /* 0x000fe2000f8e0210 */
[----:B------:R-:W-:Y:S01]  /*0c70*/  ISETP.NE.U32.AND P1, PT, R7, RZ, PT ;  /* 0x000000ff0700720c */ /* 0x000fe20003f25070 */
[----:B------:R-:W-:Y:S01]  /*0c80*/  UMOV UR4, 0x400 ;  /* 0x0000040000047882 */ /* 0x000fe20000000000 */
[----:B------:R-:W-:Y:S01]  /*0c90*/  SHF.R.S32.HI R7, RZ, 0x1f, R9 ;  /* 0x0000001fff077819 */ /* 0x000fe20000011409 */
[----:B----4-:R-:W-:Y:S01]  /*0ca0*/  UPRMT UR7, UR7, 0x654, UR4 ;  /* 0x0000065407077896 */ /* 0x010fe20008000004 */
[----:B------:R-:W-:-:S02]  /*0cb0*/  IADD3 R18, P2, R9, UR8, RZ ;  /* 0x0000000809127c10 */ /* 0x000fc4000ff5e0ff */
[----:B------:R-:W-:Y:S01]  /*0cc0*/  SHF.R.S32.HI R8, RZ, 0x1f, R3 ;  /* 0x0000001fff087819 */ /* 0x000fe20000011403 */
[----:B------:R-:W-:Y:S01]  /*0cd0*/  UIADD3 UR22, UR7, 0x800, URZ ;  /* 0x0000080007167890 */ /* 0x000fe2000fffe03f */
[----:B------:R-:W-:Y:S01]  /*0ce0*/  IADD3 R20, P3, R3, UR8, RZ ;  /* 0x0000000803147c10 */ /* 0x000fe2000ff7e0ff */
[----:B------:R-:W-:Y:S01]  /*0cf0*/  UIADD3 UR23, UR7, 0x6800, URZ ;  /* 0x0000680007177890 */ /* 0x000fe2000fffe03f */
[----:B------:R-:W-:Y:S02]  /*0d00*/  SHF.R.S32.HI R3, RZ, 0x1f, R17 ;  /* 0x0000001fff037819 */ /* 0x000fe40000011411 */
[----:B------:R-:W-:Y:S01]  /*0d10*/  IADD3 R154, P4, R17, UR8, RZ ;  /* 0x00000008119a7c10 */ /* 0x000fe2000ff9e0ff */
[----:B------:R-:W-:Y:S01]  /*0d20*/  VIADD R17, R15, UR7 ;  /* 0x000000070f117c36 */ /* 0x000fe20008000000 */
[----:B------:R-:W-:Y:S02]  /*0d30*/  SHF.R.S32.HI R9, RZ, 0x1f, R13 ;  /* 0x0000001fff097819 */ /* 0x000fe4000001140d */
[----:B------:R-:W-:-:S02]  /*0d40*/  IADD3 R156, P6, R13, UR8, RZ ;  /* 0x000000080d9c7c10 */ /* 0x000fc4000ffde0ff */
[----:B------:R-:W-:Y:S02]  /*0d50*/  PRMT R2, R2, 0x6540, R21 ;  /* 0x0000654002027816 */ /* 0x000fe40000000015 */
[----:B------:R-:W-:Y:S02]  /*0d60*/  IADD3.X R19, R7, UR9, RZ, P2, !PT ;  /* 0x0000000907137c10 */ /* 0x000fe400097fe4ff */
[----:B------:R-:W-:Y:S02]  /*0d70*/  IADD3.X R21, R8, UR9, RZ, P3, !PT ;  /* 0x0000000908157c10 */ /* 0x000fe40009ffe4ff */
[----:B------:R-:W-:Y:S02]  /*0d80*/  IADD3.X R155, R3, UR9, RZ, P4, !PT ;  /* 0x00000009039b7c10 */ /* 0x000fe4000a7fe4ff */
[----:B------:R-:W-:Y:S01]  /*0d90*/  IADD3.X R157, R9, UR9, RZ, P6, !PT ;  /* 0x00000009099d7c10 */ /* 0x000fe2000b7fe4ff */
[----:B------:R-:W-:Y:S01]  /*0da0*/  ULDC.64 UR8, c[0x0][0x210] ;  /* 0x0000840000087ab9 */ /* 0x000fe20000000a00 */
[----:B------:R-:W-:-:S02]  /*0db0*/  SHF.R.S32.HI R3, RZ, 0x1f, R22 ;  /* 0x0000001fff037819 */ /* 0x000fc40000011416 */
[----:B------:R-:W-:Y:S02]  /*0dc0*/  IADD3 R22, P2, R22, UR8, RZ ;  /* 0x0000000816167c10 */ /* 0x000fe4000ff5e0ff */
[----:B------:R-:W-:Y:S02]  /*0dd0*/  SHF.R.S32.HI R7, RZ, 0x1f, R27 ;  /* 0x0000001fff077819 */ /* 0x000fe4000001141b */
[----:B------:R-:W-:Y:S02]  /*0de0*/  IADD3 R152, P3, R27, UR8, RZ ;  /* 0x000000081b987c10 */ /* 0x000fe4000ff7e0ff */
[----:B------:R-:W-:Y:S01]  /*0df0*/  IADD3.X R23, R3, UR9, RZ, P2, !PT ;  /* 0x0000000903177c10 */ /* 0x000fe200097fe4ff */
[----:B------:R-:W-:Y:S01]  /*0e00*/  VIADD R3, R14, UR7 ;  /* 0x000000070e037c36 */ /* 0x000fe20008000000 */
[----:B------:R-:W-:Y:S02]  /*0e10*/  IADD3.X R153, R7, UR9, RZ, P3, !PT ;  /* 0x0000000907997c10 */ /* 0x000fe40009ffe4ff */
[----:B------:R-:W-:-:S02]  /*0e20*/  ISETP.GT.AND P0, PT, R24, 0x7f, PT ;  /* 0x0000007f1800780c */ /* 0x000fc40003f04270 */
[----:B------:R-:W-:Y:S01]  /*0e30*/  @!PT LDS RZ, [RZ] ;  /* 0x00000000fffff984 */ /* 0x000fe20000000800 */
[----:B------:R-:W-:Y:S01]  /*0e40*/  @!PT LDS RZ, [RZ] ;  /* 0x00000000fffff984 */ /* 0x000fe20000000800 */
[----:B------:R-:W-:Y:S01]  /*0e50*/  @!PT LDS RZ, [RZ] ;  /* 0x00000000fffff984 */ /* 0x000fe20000000800 */
[----:B------:R1:W-:Y:S01]  /*0e60*/  LDGSTS.E.BYPASS.128 [R3+0x800], desc[UR20][R22.64], P1 ;  /* 0x0080000016037fae */ /* 0x0003e20008901c54 */
[--C-:B------:R-:W-:Y:S02]  /*0e70*/  SHF.R.U32.HI R13, RZ, 0x5, R5.reuse ;  /* 0x00000005ff0d7819 */ /* 0x100fe40000011605 */
[----:B------:R-:W-:Y:S01]  /*0e80*/  SEL R11, R11, RZ, P0 ;  /* 0x000000ff0b0b7207 */ /* 0x000fe20000000000 */
[----:B------:R1:W-:Y:S01]  /*0e90*/  LDGSTS.E.BYPASS.128 [R17+0x1800], desc[UR20][R152.64], P1 ;  /* 0x0180000098117fae */ /* 0x0003e20008901c54 */
[----:B------:R-:W-:Y:S02]  /*0ea0*/  SGXT.U32 R13, R13, 0x3 ;  /* 0x000000030d0d781a */ /* 0x000fe40000000000 */
[----:B------:R-:W-:Y:S01]  /*0eb0*/  ISETP.NE.U32.AND P0, PT, R11, RZ, PT ;  /* 0x000000ff0b00720c */ /* 0x000fe20003f05070 */
[----:B------:R-:W0:Y:S01]  /*0ec0*/  LDGDEPBAR ;  /* 0x00000000000079af */ /* 0x000e220000000000 */
[----:B------:R-:W-:Y:S02]  /*0ed0*/  LOP3.LUT R11, R4, R13, RZ, 0xfc, !PT ;  /* 0x0000000d040b7212 */ /* 0x000fe400078efcff */
[----:B------:R-:W-:Y:S01]  /*0ee0*/  LOP3.LUT R12, R5, 0x1f, RZ, 0xc0, !PT ;  /* 0x0000001f050c7812 */ /* 0x000fe200078ec0ff */
[----:B------:R1:W-:Y:S01]  /*0ef0*/  LDGSTS.E.BYPASS.128 [R3+0x6800], desc[UR20][R18.64], P1 ;  /* 0x0680000012037fae */ /* 0x0003e20008901c54 */
[----:B------:R-:W-:-:S02]  /*0f00*/  SHF.R.U32.HI R4, RZ, 0x5, R5 ;  /* 0x00000005ff047819 */ /* 0x000fc40000011605 */
[C---:B------:R-:W-:Y:S01]  /*0f10*/  LOP3.LUT R9, R11.reuse, 0x8, RZ, 0xfc, !PT ;  /* 0x000000080b097812 */ /* 0x040fe200078efcff */
[----:B------:R1:W-:Y:S01]  /*0f20*/  LDGSTS.E.BYPASS.128 [R17+0x7800], desc[UR20][R20.64], P1 ;  /* 0x0780000014117fae */ /* 0x0003e20008901c54 */
[C---:B------:R-:W-:Y:S02]  /*0f30*/  LOP3.LUT R10, R11.reuse, 0x10, RZ, 0xfc, !PT ;  /* 0x000000100b0a7812 */ /* 0x040fe400078efcff */
[C---:B------:R-:W-:Y:S01]  /*0f40*/  LOP3.LUT R8, R11.reuse, 0x18, RZ, 0xfc, !PT ;  /* 0x000000180b087812 */ /* 0x040fe200078efcff */
[----:B------:R1:W-:Y:S01]  /*0f50*/  LDGSTS.E.BYPASS.128 [R17+0x8800], desc[UR20][R154.64], P1 ;  /* 0x088000009a117fae */ /* 0x0003e20008901c54 */
[C---:B------:R-:W-:Y:S02]  /*0f60*/  LOP3.LUT R7, R11.reuse, 0x20, RZ, 0xfc, !PT ;  /* 0x000000200b077812 */ /* 0x040fe400078efcff */
[C---:B------:R-:W-:Y:S01]  /*0f70*/  LOP3.LUT R173, R11.reuse, 0x28, RZ, 0xfc, !PT ;  /* 0x000000280bad7812 */ /* 0x040fe200078efcff */
[----:B------:R1:W-:Y:S01]  /*0f80*/  LDGSTS.E.BYPASS.128 [R17+0x9800], desc[UR20][R156.64], P1 ;  /* 0x098000009c117fae */ /* 0x0003e20008901c54 */
[----:B------:R-:W-:-:S02]  /*0f90*/  LOP3.LUT R172, R11, 0x30, RZ, 0xfc, !PT ;  /* 0x000000300bac7812 */ /* 0x000fc400078efcff */
[C---:B------:R-:W-:Y:S01]  /*0fa0*/  LOP3.LUT R171, R11.reuse, 0x38, RZ, 0xfc, !PT ;  /* 0x000000380bab7812 */ /* 0x040fe200078efcff */
[----:B------:R-:W0:Y:S01]  /*0fb0*/  LDGDEPBAR ;  /* 0x00000000000079af */ /* 0x000e220000000000 */
[C---:B------:R-:W-:Y:S02]  /*0fc0*/  LOP3.LUT R170, R11.reuse, 0x40, RZ, 0xfc, !PT ;  /* 0x000000400baa7812 */ /* 0x040fe400078efcff */
[C---:B------:R-:W-:Y:S01]  /*0fd0*/  LOP3.LUT R169, R11.reuse, 0x48, RZ, 0xfc, !PT ;  /* 0x000000480ba97812 */ /* 0x040fe200078efcff */
[----:B------:R-:W-:Y:S01]  /*0fe0*/  BAR.SYNC.DEFER_BLOCKING 0x0 ;  /* 0x0000000000007b1d */ /* 0x000fe20000010000 */
[C---:B------:R-:W-:Y:S02]  /*0ff0*/  LOP3.LUT R168, R11.reuse, 0x50, RZ, 0xfc, !PT ;  /* 0x000000500ba87812 */ /* 0x040fe400078efcff */
[C---:B------:R-:W-:Y:S02]  /*1000*/  LOP3.LUT R167, R11.reuse, 0x58, RZ, 0xfc, !PT ;  /* 0x000000580ba77812 */ /* 0x040fe400078efcff */
[----:B------:R-:W-:-:S02]  /*1010*/  LOP3.LUT R166, R11, 0x60, RZ, 0xfc, !PT ;  /* 0x000000600ba67812 */ /* 0x000fc400078efcff */
[C---:B------:R-:W-:Y:S02]  /*1020*/  LOP3.LUT R165, R11.reuse, 0x68, RZ, 0xfc, !PT ;  /* 0x000000680ba57812 */ /* 0x040fe400078efcff */
[C---:B------:R-:W-:Y:S02]  /*1030*/  LOP3.LUT R162, R11.reuse, 0x70, RZ, 0xfc, !PT ;  /* 0x000000700ba27812 */ /* 0x040fe400078efcff */
[----:B------:R-:W-:Y:S01]  /*1040*/  LOP3.LUT R164, R11, 0x78, RZ, 0xfc, !PT ;  /* 0x000000780ba47812 */ /* 0x000fe200078efcff */
[----:B------:R-:W-:Y:S01]  /*1050*/  @!PT LDS RZ, [RZ] ;  /* 0x00000000fffff984 */ /* 0x000fe20000000800 */
[----:B------:R-:W-:Y:S01]  /*1060*/  @!PT LDS RZ, [RZ] ;  /* 0x00000000fffff984 */ /* 0x000fe20000000800 */
[----:B------:R-:W-:Y:S01]  /*1070*/  @!PT LDS RZ, [RZ] ;  /* 0x00000000fffff984 */ /* 0x000fe20000000800 */
[----:B------:R1:W-:Y:S04]  /*1080*/  LDGSTS.E.BYPASS.128 [R3+0x2800], desc[UR20][R22.64+0x40], P0 ;  /* 0x0280004016037fae */ /* 0x0003e80008101c54 */
[----:B------:R1:W-:Y:S04]  /*1090*/  LDGSTS.E.BYPASS.128 [R17+0x3800], desc[UR20][R152.64+0x40], P0 ;  /* 0x0380004098117fae */ /* 0x0003e80008101c54 */
[----:B------:R-:W0:Y:S04]  /*10a0*/  LDGDEPBAR ;  /* 0x00000000000079af */ /* 0x000e280000000000 */
[----:B------:R1:W-:Y:S04]  /*10b0*/  LDGSTS.E.BYPASS.128 [R3+0xa800], desc[UR20][R18.64+0x40], P0 ;  /* 0x0a80004012037fae */ /* 0x0003e80008101c54 */
[----:B------:R1:W-:Y:S04]  /*10c0*/  LDGSTS.E.BYPASS.128 [R17+0xb800], desc[UR20][R20.64+0x40], P0 ;  /* 0x0b80004014117fae */ /* 0x0003e80008101c54 */
[----:B------:R1:W-:Y:S04]  /*10d0*/  LDGSTS.E.BYPASS.128 [R17+0xc800], desc[UR20][R154.64+0x40], P0 ;  /* 0x0c8000409a117fae */ /* 0x0003e80008101c54 */
[----:B------:R1:W-:Y:S04]  /*10e0*/  LDGSTS.E.BYPASS.128 [R17+0xd800], desc[UR20][R156.64+0x40], P0 ;  /* 0x0d8000409c117fae */ /* 0x0003e80008101c54 */
[----:B------:R-:W0:Y:S01]  /*10f0*/  LDGDEPBAR ;  /* 0x00000000000079af */ /* 0x000e220000000000 */
[----:B-1----:R-:W-:Y:S05]  /*1100*/  @P5 BRA `(.L_x_0) ;  /* 0x00000004000c5947 */ /* 0x002fea0003800000 */
[----:B------:R-:W-:Y:S01]  /*1110*/  IMAD.SHL.U32 R4, R4, 0x2, RZ ;  /* 0x0000000204047824 */ /* 0x000fe200078e00ff */
[----:B------:R-:W-:Y:S01]  /*1120*/  CS2R R24, SRZ ;  /* 0x0000000000187805 */ /* 0x000fe2000001ff00 */
[----:B-1----:R-:W-:Y:S01]  /*1130*/  IMAD.MOV.U32 R3, RZ, RZ, RZ ;  /* 0x000000ffff037224 */ /* 0x002fe200078e00ff */
[----:B------:R-:W-:Y:S02]  /*1140*/  CS2R R26, SRZ ;  /* 0x00000000001a7805 */ /* 0x000fe4000001ff00 */
[----:B------:R-:W-:Y:S02]  /*1150*/  CS2R R28, SRZ ;  /* 0x00000000001c7805 */ /* 0x000fe4000001ff00 */
[----:B------:R-:W-:Y:S02]  /*1160*/  CS2R R30, SRZ ;  /* 0x00000000001e7805 */ /* 0x000fe4000001ff00 */
[----:B------:R-:W-:Y:S02]  /*1170*/  CS2R R32, SRZ ;  /* 0x0000000000207805 */ /* 0x000fe4000001ff00 */
[----:B------:R-:W-:-:S02]  /*1180*/  CS2R R34, SRZ ;  /* 0x0000000000227805 */ /* 0x000fc4000001ff00 */
[----:B------:R-:W-:Y:S02]  /*1190*/  CS2R R36, SRZ ;  /* 0x0000000000247805 */ /* 0x000fe4000001ff00 */
        /* <DEDUP_REMOVED lines=56> */
[----:B------:R-:W-:Y:S01]  /*1520*/  CS2R R150, SRZ ;  /* 0x0000000000967805 */ /* 0x000fe2000001ff00 */
[----:B------:R-:W-:Y:S06]  /*1530*/  BRA `(.L_x_1) ;  /* 0x0000000800fc7947 */ /* 0x000fec0003800000 */
.L_x_0:
[----:B-1----:R-:W-:Y:S01]  /*1540*/  SHF.R.S32.HI R3, RZ, 0x1f, R24 ;  /* 0x0000001fff037819 */ /* 0x002fe20000011418 */
[----:B------:R-:W-:Y:S01]  /*1550*/  VIADD R159, R26, 0xffffff80 ;  /* 0xffffff801a9f7836 */ /* 0x000fe20000000000 */
[----:B------:R-:W-:Y:S02]  /*1560*/  IADD3 R188, P3, R18, 0x80, RZ ;  /* 0x0000008012bc7810 */ /* 0x000fe40007f7e0ff */
[----:B------:R-:W-:Y:S02]  /*1570*/  CS2R R26, SRZ ;  /* 0x00000000001a7805 */ /* 0x000fe4000001ff00 */
[C---:B------:R-:W-:Y:S01]  /*1580*/  LOP3.LUT R184, R4.reuse, 0x7fffffc, RZ, 0xc0, !PT ;  /* 0x07fffffc04b87812 */ /* 0x040fe200078ec0ff */
[----:B------:R-:W-:Y:S01]  /*1590*/  IMAD.SHL.U32 R4, R4, 0x2, RZ ;  /* 0x0000000204047824 */ /* 0x000fe200078e00ff */
[----:B------:R-:W-:Y:S01]  /*15a0*/  LEA.HI R17, R3, R24, RZ, 0x6 ;  /* 0x0000001803117211 */ /* 0x000fe200078f30ff */
[----:B------:R-:W-:Y:S01]  /*15b0*/  IMAD.X R179, RZ, RZ, R19, P3 ;  /* 0x000000ffffb37224 */ /* 0x000fe200018e0613 */
[----:B------:R-:W-:Y:S01]  /*15c0*/  IADD3 R185, P0, R156, 0x80, RZ ;  /* 0x000000809cb97810 */ /* 0x000fe20007f1e0ff */
[----:B------:R-:W-:Y:S01]  /*15d0*/  IMAD.MOV.U32 R3, RZ, RZ, RZ ;  /* 0x000000ffff037224 */ /* 0x000fe200078e00ff */
[----:B------:R-:W-:-:S02]  /*15e0*/  IADD3 R186, P1, R154, 0x80, RZ ;  /* 0x000000809aba7810 */ /* 0x000fc40007f3e0ff */
[----:B------:R-:W-:Y:S02]  /*15f0*/  CS2R R24, SRZ ;  /* 0x0000000000187805 */ /* 0x000fe4000001ff00 */
[----:B------:R-:W-:Y:S02]  /*1600*/  IADD3 R187, P2, R20, 0x80, RZ ;  /* 0x0000008014bb7810 */ /* 0x000fe40007f5e0ff */
[----:B------:R-:W-:Y:S02]  /*1610*/  CS2R R28, SRZ ;  /* 0x00000000001c7805 */ /* 0x000fe4000001ff00 */
[----:B------:R-:W-:Y:S02]  /*1620*/  IADD3 R189, P4, R152, 0x80, RZ ;  /* 0x0000008098bd7810 */ /* 0x000fe40007f9e0ff */
[----:B------:R-:W-:Y:S02]  /*1630*/  CS2R R30, SRZ ;  /* 0x00000000001e7805 */ /* 0x000fe4000001ff00 */
[----:B------:R-:W-:-:S02]  /*1640*/  IADD3 R190, P5, R22, 0x80, RZ ;  /* 0x0000008016be7810 */ /* 0x000fc40007fbe0ff */
[----:B------:R-:W-:Y:S02]  /*1650*/  CS2R R32, SRZ ;  /* 0x0000000000207805 */ /* 0x000fe4000001ff00 */
[----:B------:R-:W-:Y:S02]  /*1660*/  SHF.R.S32.HI R17, RZ, 0x6, R17 ;  /* 0x00000006ff117819 */ /* 0x000fe40000011411 */
[----:B------:R-:W-:Y:S02]  /*1670*/  CS2R R34, SRZ ;  /* 0x0000000000227805 */ /* 0x000fe4000001ff00 */
[----:B------:R-:W-:Y:S02]  /*1680*/  LOP3.LUT R19, R4, 0x6, RZ, 0xc0, !PT ;  /* 0x0000000604137812 */ /* 0x000fe400078ec0ff */
        /* <DEDUP_REMOVED lines=57> */
[----:B------:R-:W-:Y:S01]  /*1a20*/  CS2R R150, SRZ ;  /* 0x0000000000967805 */ /* 0x000fe2000001ff00 */
[----:B------:R-:W-:Y:S01]  /*1a30*/  IMAD.X R176, RZ, RZ, R157, P0 ;  /* 0x000000ffffb07224 */ /* 0x000fe200000e069d */
[----:B------:R-:W-:Y:S01]  /*1a40*/  LOP3.LUT R158, R19, 0xffffff00, R6, 0xf8, !PT ;  /* 0xffffff00139e7812 */ /* 0x000fe200078ef806 */
[----:B------:R-:W-:Y:S01]  /*1a50*/  IMAD.X R177, RZ, RZ, R155, P1 ;  /* 0x000000ffffb17224 */ /* 0x000fe200008e069b */
[----:B------:R-:W-:Y:S01]  /*1a60*/  UMOV UR18, 0xffffffff ;  /* 0xffffffff00127882 */ /* 0x000fe20000000000 */
[----:B------:R-:W-:Y:S01]  /*1a70*/  IMAD.X R178, RZ, RZ, R21, P2 ;  /* 0x000000ffffb27224 */ /* 0x000fe200010e0615 */
[----:B------:R-:W-:Y:S01]  /*1a80*/  UMOV UR5, URZ ;  /* 0x0000003f00057c82 */ /* 0x000fe20008000000 */
[----:B------:R-:W-:Y:S01]  /*1a90*/  IMAD.X R180, RZ, RZ, R153, P4 ;  /* 0x000000ffffb47224 */ /* 0x000fe200020e0699 */
[----:B------:R-:W-:Y:S01]  /*1aa0*/  UMOV UR6, URZ ;  /* 0x0000003f00067c82 */ /* 0x000fe20008000000 */
[----:B------:R-:W-:Y:S01]  /*1ab0*/  IMAD.X R181, RZ, RZ, R23, P5 ;  /* 0x000000ffffb57224 */ /* 0x000fe200028e0617 */
[----:B------:R-:W-:Y:S01]  /*1ac0*/  UMOV UR19, 0x1 ;  /* 0x0000000100137882 */ /* 0x000fe20000000000 */
[----:B------:R-:W-:Y:S01]  /*1ad0*/  VIADD R183, R17, 0xfffffffe ;  /* 0xfffffffe11b77836 */ /* 0x000fe20000000000 */
[----:B------:R-:W-:-:S06]  /*1ae0*/  UMOV UR4, URZ ;  /* 0x0000003f00047c82 */ /* 0x000fcc0008000000 */
.L_x_4:
[----:B------:R-:W-:-:S04]  /*1af0*/  DEPBAR.LE SB0, 0x2 ;  /* 0x000080800000791a */ /* 0x000fc80000000000 */
[----:B------:R-:W-:Y:S01]  /*1b00*/  UIADD3 UR18, UR18, 0x1, URZ ;  /* 0x0000000112127890 */ /* 0x000fe2000fffe03f */
[----:B------:R-:W-:Y:S01]  /*1b10*/  BAR.SYNC.DEFER_BLOCKING 0x0 ;  /* 0x0000000000007b1d */ /* 0x000fe20000010000 */
[----:B------:R-:W-:Y:S02]  /*1b20*/  ISETP.NE.AND P0, PT, R12, RZ, PT ;  /* 0x000000ff0c00720c */ /* 0x000fe40003f05270 */
[----:B------:R-:W-:Y:S01]  /*1b30*/  UISETP.GE.AND UP0, UPT, UR18, 0x3, UPT ;  /* 0x000000031200788c */ /* 0x000fe2000bf06270 */
[----:B------:R-:W-:-:S03]  /*1b40*/  ISETP.LE.AND P1, PT, R183, UR4, PT ;  /* 0x00000004b7007c0c */ /* 0x000fc6000bf23270 */
[----:B------:R-:W-:-:S04]  /*1b50*/  USEL UR18, UR18, URZ, !UP0 ;  /* 0x0000003f12127287 */ /* 0x000fc8000c000000 */
[----:B------:R-:W-:Y:S02]  /*1b60*/  ULEA UR8, UR18, UR22, 0xd ;  /* 0x0000001612087291 */ /* 0x000fe4000f8e683f */
[----:B-1----:R-:W-:Y:S01]  /*1b70*/  ULEA UR9, UR18, UR23, 0xe ;  /* 0x0000001712097291 */ /* 0x002fe2000f8e703f */
[----:B------:R-:W-:Y:S01]  /*1b80*/  CS2R.32 R21, SR_CLOCKLO ;  /* 0x0000000000157805 */ /* 0x000fe20000005000 */
[----:B------:R-:W1:Y:S01]  /*1b90*/  SHFL.IDX PT, R18, R184, RZ, 0x1f ;  /* 0x00001fffb8127589 */ /* 0x000e6200000e0000 */
[----:B------:R-:W-:Y:S01]  /*1ba0*/  USHF.R.U32.HI UR8, URZ, 0x4, UR8 ;  /* 0x000000043f087899 */ /* 0x000fe20008011608 */
[----:B------:R-:W-:Y:S01]  /*1bb0*/  WARPGROUP.ARRIVE ;  /* 0x00000000000079c5 */ /* 0x000fe20000000000 */
[----:B------:R-:W-:Y:S02]  /*1bc0*/  USHF.R.U32.HI UR9, URZ, 0x4, UR9 ;  /* 0x000000043f097899 */ /* 0x000fe40008011609 */
[----:B------:R-:W-:Y:S01]  /*1bd0*/  ULOP3.LUT UR8, UR8, 0x3fff, URZ, 0xc0, !UPT ;  /* 0x00003fff08087892 */ /* 0x000fe2000f8ec03f */
[----:B------:R-:W-:Y:S01]  /*1be0*/  UMOV UR15, 0x80000020 ;  /* 0x80000020000f7882 */ /* 0x000fe20000000000 */
[----:B------:R-:W-:Y:S01]  /*1bf0*/  UMOV UR11, 0x80000020 ;  /* 0x80000020000b7882 */ /* 0x000fe20000000000 */
[----:B-1----:R-:W-:-:S13]  /*1c00*/  R2UR UR10, R18 ;  /* 0x00000000120a72ca */ /* 0x002fda00000e0000 */
[----:B------:R-:W-:-:S04]  /*1c10*/  USHF.L.U32 UR10, UR10, 0x6, URZ ;  /* 0x000000060a0a7899 */ /* 0x000fc8000800063f */
[----:B------:R-:W-:-:S04]  /*1c20*/  ULOP3.LUT UR10, UR10, 0x1c0, URZ, 0xc0, !UPT ;  /* 0x000001c00a0a7892 */ /* 0x000fc8000f8ec03f */
[----:B------:R-:W-:Y:S02]  /*1c30*/  UIADD3 UR16, UP0, UR10, UR8, URZ ;  /* 0x000000080a107290 */ /* 0x000fe4000ff1e03f */
[----:B------:R-:W-:Y:S02]  /*1c40*/  ULOP3.LUT UR8, UR9, 0x3fff, URZ, 0xc0, !UPT ;  /* 0x00003fff09087892 */ /* 0x000fe4000f8ec03f */
[----:B------:R-:W-:Y:S02]  /*1c50*/  UIADD3.X UR17, URZ, URZ, URZ, UP0, !UPT ;  /* 0x0000003f3f117290 */ /* 0x000fe400087fe43f */
[----:B------:R-:W-:Y:S02]  /*1c60*/  ULOP3.LUT UR14, UR8, 0x4000000, URZ, 0xfc, !UPT ;  /* 0x04000000080e7892 */ /* 0x000fe4000f8efc3f */
[----:B------:R-:W-:Y:S02]  /*1c70*/  ULOP3.LUT UR12, UR16, 0x2000000, URZ, 0xfc, !UPT ;  /* 0x02000000100c7892 */ /* 0x000fe4000f8efc3f */
[----:B------:R-:W-:Y:S01]  /*1c80*/  ULOP3.LUT UR13, UR17, 0x80000020, URZ, 0xfc, !UPT ;  /* 0x80000020110d7892 */ /* 0x000fe2000f8efc3f */
[----:B------:R-:W-:Y:S01]  /*1c90*/  UMOV UR10, 0x4000002 ;  /* 0x04000002000a7882 */ /* 0x000fe20000000000 */
[----:B------:R-:W-:-:S02]  /*1ca0*/  UMOV UR9, URZ ;  /* 0x0000003f00097c82 */ /* 0x000fc40008000000 */
[----:B------:R-:W-:-:S05]  /*1cb0*/  UIADD3.64 UR10, UR8, UR10, URZ ;  /* 0x0000000a080a7297 */ /* 0x000fca000fffe03f */
[----:B------:R-:W-:Y:S01]  /*1cc0*/  QGMMA.64x256x32.F32.E4M3.E4M3 R24, gdesc[UR12], R24, gsb0 ;  /* 0x03e000000c1879f3 */ /* 0x000fe20008000818 */
[----:B------:R-:W-:Y:S01]  /*1cd0*/  UMOV UR12, 0x2000002 ;  /* 0x02000002000c7882 */ /* 0x000fe20000000000 */
[----:B------:R-:W-:Y:S02]  /*1ce0*/  UMOV UR13, 0x80000020 ;  /* 0x80000020000d7882 */ /* 0x000fe40000000000 */
[----:B------:R-:W-:Y:S01]  /*1cf0*/  UIADD3.64 UR8, UR16, UR12, URZ ;  /* 0x0000000c10087297 */ /* 0x000fe2000fffe03f */
[----:B------:R-:W-:Y:S02]  /*1d00*/  WARPGROUP.DEPBAR.LE gsb0, 0x0 ;  /* 0x00008000000079c5 */ /* 0x000fe40000010000 */
[----:B------:R-:W-:-:S06]  /*1d10*/  WARPGROUP.ARRIVE ;  /* 0x00000000000079c5 */ /* 0x000fcc0000000000 */
[----:B------:R-:W-:Y:S03]  /*1d20*/  QGMMA.64x256x32.F32.E4M3.E4M3 R24, gdesc[UR8], R24, gsb0 ;  /* 0x03e00000081879f3 */ /* 0x000fe60008000818 */
[----:B------:R-:W-:Y:S02]  /*1d30*/  WARPGROUP.DEPBAR.LE gsb0, 0x0 ;  /* 0x00008000000079c5 */ /* 0x000fe40000010000 */
[----:B------:R-:W-:Y:S02]  /*1d40*/  CS2R.32 R19, SR_CLOCKLO ;  /* 0x0000000000137805 */ /* 0x000fe40000005000 */
[----:B------:R-:W-:Y:S01]  /*1d50*/  LOP3.LUT R18, R158, 0xe0, R3, 0xf8, !PT ;  /* 0x000000e09e127812 */ /* 0x000fe200078ef803 */
[----:B------:R-:W-:Y:S03]  /*1d60*/  BSSY B0, `(.L_x_2) ;  /* 0x0000007000007945 */ /* 0x000fe60003800000 */
[----:B------:R-:W-:Y:S01]  /*1d70*/  LEA R182, R18, UR7, 0x2 ;  /* 0x0000000712b67c11 */ /* 0x000fe2000f8e10ff */
[----:B------:R-:W-:Y:S06]  /*1d80*/  @P0 BRA `(.L_x_3) ;  /* 0x0000000000100947 */ /* 0x000fec0003800000 */
[----:B------:R-:W-:Y:S02]  /*1d90*/  IMAD.MOV.U32 R20, RZ, RZ, RZ ;  /* 0x000000ffff147224 */ /* 0x000fe400078e00ff */
[----:B------:R-:W-:-:S03]  /*1da0*/  IMAD.MOV.U32 R18, RZ, RZ, -0x80000000 ;  /* 0x80000000ff127424 */ /* 0x000fc600078e00ff */
[----:B------:R1:W-:Y:S04]  /*1db0*/  STS.64 [R182], R20 ;  /* 0x00000014b6007388 */ /* 0x0003e80000000a00 */
[----:B------:R1:W-:Y:S02]  /*1dc0*/  STS.64 [R182+0x20], R18 ;  /* 0x00002012b6007388 */ /* 0x0003e40000000a00 */
.L_x_3:
[----:B------:R-:W-:Y:S05]  /*1dd0*/  BSYNC B0 ;  /* 0x0000000000007941 */ /* 0x000fea0003800000 */
.L_x_2:
[----:B------:R-:W-:Y:S01]  /*1de0*/  UIADD3 UR19, UR19, 0x1, URZ ;  /* 0x0000000113137890 */ /* 0x000fe2000fffe03f */
[----:B-1----:R-:W-:Y:S02]  /*1df0*/  IADD3 R18, P6, R190, UR5, RZ ;  /* 0x00000005be127c10 */ /* 0x002fe4000ffde0ff */
[----:B------:R-:W-:Y:S01]  /*1e00*/  IADD3 R20, P3, R189, UR5, RZ ;  /* 0x00000005bd147c10 */ /* 0x000fe2000ff7e0ff */
[----:B------:R-:W-:Y:S01]  /*1e10*/  UISETP.GE.AND UP0, UPT, UR19, 0x3, UPT ;  /* 0x000000031300788c */ /* 0x000fe2000bf06270 */
[----:B------:R-:W-:Y:S02]  /*1e20*/  IADD3.X R19, R181, UR6, RZ, P6, !PT ;  /* 0x00000006b5137c10 */ /* 0x000fe4000b7fe4ff */
[----:B------:R-:W-:Y:S01]  /*1e30*/  IADD3.X R21, R180, UR6, RZ, P3, !PT ;  /* 0x00000006b4157c10 */ /* 0x000fe20009ffe4ff */
[----:B------:R-:W-:Y:S01]  /*1e40*/  USEL UR19, UR19, URZ, !UP0 ;  /* 0x0000003f13137287 */ /* 0x000fe2000c000000 */
[----:B------:R-:W-:Y:S02]  /*1e50*/  IADD3 R22, P4, R188, UR5, RZ ;  /* 0x00000005bc167c10 */ /* 0x000fe4000ff9e0ff */
[----:B------:R-:W-:Y:S01]  /*1e60*/  IADD3 R152, P5, R187, UR5, RZ ;  /* 0x00000005bb987c10 */ /* 0x000fe2000ffbe0ff */
[----:B------:R-:W-:Y:S01]  /*1e70*/  ULEA UR8, UR19, UR22, 0xd ;  /* 0x0000001613087291 */ /* 0x000fe2000f8e683f */
[----:B------:R-:W-:-:S02]  /*1e80*/  IADD3 R154, P6, R186, UR5, RZ ;  /* 0x00000005ba9a7c10 */ /* 0x000fc4000ffde0ff */
[----:B------:R-:W-:Y:S02]  /*1e90*/  IADD3 R156, P3, R185, UR5, RZ ;  /* 0x00000005b99c7c10 */ /* 0x000fe4000ff7e0ff */
[----:B------:R-:W-:Y:S02]  /*1ea0*/  ISETP.GE.AND P2, PT, R16, R159, PT ;  /* 0x0000009f1000720c */ /* 0x000fe40003f46270 */
[----:B------:R-:W-:Y:S02]  /*1eb0*/  IADD3.X R23, R179, UR6, RZ, P4, !PT ;  /* 0x00000006b3177c10 */ /* 0x000fe4000a7fe4ff */
[----:B------:R-:W-:Y:S02]  /*1ec0*/  IADD3.X R153, R178, UR6, RZ, P5, !PT ;  /* 0x00000006b2997c10 */ /* 0x000fe4000affe4ff */
[----:B------:R-:W-:Y:S02]  /*1ed0*/  IADD3.X R155, R177, UR6, RZ, P6, !PT ;  /* 0x00000006b19b7c10 */ /* 0x000fe4000b7fe4ff */
[----:B------:R-:W-:-:S02]  /*1ee0*/  IADD3.X R157, R176, UR6, RZ, P3, !PT ;  /* 0x00000006b09d7c10 */ /* 0x000fc40009ffe4ff */
[----:B------:R-:W-:Y:S01]  /*1ef0*/  CS2R.32 R175, SR_CLOCKLO ;  /* 0x0000000000af7805 */ /* 0x000fe20000005000 */
[----:B------:R-:W-:Y:S01]  /*1f00*/  BAR.SYNC.DEFER_BLOCKING 0x0 ;  /* 0x0000000000007b1d */ /* 0x000fe20000010000 */
[----:B------:R-:W-:Y:S01]  /*1f10*/  SEL R160, RZ, 0x10, P2 ;  /* 0x00000010ffa07807 */ /* 0x000fe20001000000 */
[----:B------:R-:W-:Y:S02]  /*1f20*/  VIADD R161, R14, UR8 ;  /* 0x000000080ea17c36 */ /* 0x000fe40008000000 */
[----:B------:R-:W-:Y:S01]  /*1f30*/  VIADD R163, R15, UR8 ;  /* 0x000000080fa37c36 */ /* 0x000fe20008000000 */
[----:B------:R-:W-:-:S04]  /*1f40*/  SEL R160, R160, RZ, !P1 ;  /* 0x000000ffa0a07207 */ /* 0x000fc80004800000 */
[----:B------:R-:W-:-:S13]  /*1f50*/  ISETP.NE.U32.AND P1, PT, R160, RZ, PT ;  /* 0x000000ffa000720c */ /* 0x000fda0003f25070 */
[----:B------:R-:W-:Y:S01]  /*1f60*/  @!PT LDS RZ, [RZ] ;  /* 0x00000000fffff984 */ /* 0x000fe20000000800 */
[----:B------:R-:W-:Y:S01]  /*1f70*/  @!PT LDS RZ, [RZ] ;  /* 0x00000000fffff984 */ /* 0x000fe20000000800 */
[----:B------:R-:W-:Y:S01]  /*1f80*/  @!PT LDS RZ, [RZ] ;  /* 0x00000000fffff984 */ /* 0x000fe20000000800 */
[----:B------:R1:W-:Y:S04]  /*1f90*/  LDGSTS.E.BYPASS.128 [R161], desc[UR20][R18.64], P1 ;  /* 0x0000000012a17fae */ /* 0x0003e80008901c54 */
[----:B------:R1:W-:Y:S04]  /*1fa0*/  LDGSTS.E.BYPASS.128 [R163+0x1000], desc[UR20][R20.64], P1 ;  /* 0x0100000014a37fae */ /* 0x0003e80008901c54 */
[----:B------:R-:W0:Y:S01]  /*1fb0*/  LDGDEPBAR ;  /* 0x00000000000079af */ /* 0x000e220000000000 */
[----:B-1----:R-:W-:Y:S01]  /*1fc0*/  CS2R.32 R161, SR_CLOCKLO ;  /* 0x0000000000a17805 */ /* 0x002fe20000005000 */
[----:B------:R-:W-:Y:S01]  /*1fd0*/  @!P0 IMAD.MOV.U32 R174, RZ, RZ, 0x1 ;  /* 0x00000001ffae8424 */ /* 0x000fe200078e00ff */
[----:B------:R-:W-:Y:S01]  /*1fe0*/  UIADD3 UR4, UR4, 0x1, URZ ;  /* 0x0000000104047890 */ /* 0x000fe2000fffe03f */
[----:B------:R-:W-:Y:S01]  /*1ff0*/  @!P0 IMAD.MOV.U32 R160, RZ, RZ, -0x7fffffff ;  /* 0x80000001ffa08424 */ /* 0x000fe200078e00ff */
[----:B------:R-:W-:Y:S01]  /*2000*/  ULEA UR8, UR19, UR23, 0xe ;  /* 0x0000001713087291 */ /* 0x000fe2000f8e703f */
[----:B------:R-:W-:Y:S01]  /*2010*/  VIADD R3, R3, 0x20 ;  /* 0x0000002003037836 */ /* 0x000fe20000000000 */
[----:B------:R1:W-:Y:S01]  /*2020*/  @!P0 STS.64 [R182+0x40], R174 ;  /* 0x000040aeb6008388 */ /* 0x0003e20000000a00 */
[----:B------:R-:W-:Y:S01]  /*2030*/  UIADD3 UR5, UP0, UR5, 0x40, URZ ;  /* 0x0000004005057890 */ /* 0x000fe2000ff1e03f */
[----:B------:R-:W-:-:S02]  /*2040*/  VIADD R159, R159, 0xffffffc0 ;  /* 0xffffffc09f9f7836 */ /* 0x000fc40000000000 */
[----:B------:R1:W-:Y:S01]  /*2050*/  @!P0 STS.64 [R182+0x60], R160 ;  /* 0x000060a0b6008388 */ /* 0x0003e20000000a00 */
[----:B------:R-:W-:Y:S01]  /*2060*/  ISETP.NE.AND P0, PT, R17, UR4, PT ;  /* 0x0000000411007c0c */ /* 0x000fe2000bf05270 */
[----:B------:R-:W-:Y:S01]  /*2070*/  VIADD R19, R14, UR8 ;  /* 0x000000080e137c36 */ /* 0x000fe20008000000 */
[----:B------:R-:W-:Y:S01]  /*2080*/  UIADD3.X UR6, URZ, UR6, URZ, UP0, !UPT ;  /* 0x000000063f067290 */ /* 0x000fe200087fe43f */
[----:B------:R-:W-:-:S03]  /*2090*/  VIADD R21, R15, UR8 ;  /* 0x000000080f157c36 */ /* 0x000fc60008000000 */
[----:B------:R-:W-:Y:S01]  /*20a0*/  @!PT LDS RZ, [RZ] ;  /* 0x00000000fffff984 */ /* 0x000fe20000000800 */
[----:B------:R-:W-:Y:S01]  /*20b0*/  @!PT LDS RZ, [RZ] ;  /* 0x00000000fffff984 */ /* 0x000fe20000000800 */
[----:B------:R-:W-:Y:S01]  /*20c0*/  @!PT LDS RZ, [RZ] ;  /* 0x00000000fffff984 */ /* 0x000fe20000000800 */
[----:B------:R1:W-:Y:S04]  /*20d0*/  LDGSTS.E.BYPASS.128 [R19], desc[UR20][R22.64], P1 ;  /* 0x0000000016137fae */ /* 0x0003e80008901c54 */
[----:B------:R1:W-:Y:S04]  /*20e0*/  LDGSTS.E.BYPASS.128 [R21+0x1000], desc[UR20][R152.64], P1 ;  /* 0x0100000098157fae */ /* 0x0003e80008901c54 */
[----:B------:R1:W-:Y:S04]  /*20f0*/  LDGSTS.E.BYPASS.128 [R21+0x2000], desc[UR20][R154.64], P1 ;  /* 0x020000009a157fae */ /* 0x0003e80008901c54 */
[----:B------:R1:W-:Y:S04]  /*2100*/  LDGSTS.E.BYPASS.128 [R21+0x3000], desc[UR20][R156.64], P1 ;  /* 0x030000009c157fae */ /* 0x0003e80008901c54 */
[----:B------:R-:W0:Y:S01]  /*2110*/  LDGDEPBAR ;  /* 0x00000000000079af */ /* 0x000e220000000000 */
[----:B-1----:R-:W-:Y:S05]  /*2120*/  @P0 BRA `(.L_x_4) ;  /* 0xfffffff800700947 */ /* 0x002fea000383ffff */
.L_x_1:
[----:B------:R-:W-:-:S04]  /*2130*/  DEPBAR.LE SB0, 0x0 ;  /* 0x000080000000791a */ /* 0x000fc80000000000 */
[--C-:B------:R-:W-:Y:S01]  /*2140*/  SHF.R.U32.HI R14, RZ, 0x2, R12.reuse ;  /* 0x00000002ff0e7819 */ /* 0x100fe2000001160c */
[----:B------:R-:W-:Y:S01]  /*2150*/  IMAD R12, R13, 0x21, R12 ;  /* 0x000000210d0c7824 */ /* 0x000fe200078e020c */
[----:B------:R-:W-:Y:S01]  /*2160*/  LOP3.LUT R6, R6, 0x6, RZ, 0xc0, !PT ;  /* 0x0000000606067812 */ /* 0x000fe200078ec0ff */
[----:B-1----:R-:W1:Y:S01]  /*2170*/  LDC.64 R18, c[0x0][0x220] ;  /* 0x00008800ff127b82 */ /* 0x002e620000000a00 */
[----:B------:R-:W-:Y:S01]  /*2180*/  F2FP.F16.F32.PACK_AB R24, R25, R24 ;  /* 0x000000181918723e */ /* 0x000fe200000000ff */
[----:B------:R-:W-:Y:S01]  /*2190*/  IMAD R15, R13, 0x10, R14 ;  /* 0x000000100d0f7824 */ /* 0x000fe200078e020e */
[----:B------:R-:W-:Y:S01]  /*21a0*/  F2FP.F16.F32.PACK_AB R26, R27, R26 ;  /* 0x0000001a1b1a723e */ /* 0x000fe200000000ff */
[----:B------:R-:W-:Y:S01]  /*21b0*/  ULDC.64 UR12, c[0x0][0x228] ;  /* 0x00008a00000c7ab9 */ /* 0x000fe20000000a00 */
[----:B------:R-:W-:Y:S01]  /*21c0*/  F2FP.F16.F32.PACK_AB R28, R29, R28 ;  /* 0x0000001c1d1c723e */ /* 0x000fe200000000ff */
[----:B------:R-:W-:Y:S01]  /*21d0*/  IMAD R6, R15, 0x108, R6 ;  /* 0x000001080f067824 */ /* 0x000fe200078e0206 */
[----:B------:R-:W-:Y:S01]  /*21e0*/  F2FP.F16.F32.PACK_AB R30, R31, R30 ;  /* 0x0000001e1f1e723e */ /* 0x000fe200000000ff */
[----:B------:R-:W-:Y:S01]  /*21f0*/  S2UR UR8, SR_CTAID.Y ;  /* 0x00000000000879c3 */ /* 0x000fe20000002600 */
[----:B------:R-:W-:-:S02]  /*2200*/  F2FP.F16.F32.PACK_AB R32, R33, R32 ;  /* 0x000000202120723e */ /* 0x000fc400000000ff */
[----:B------:R-:W-:Y:S02]  /*2210*/  F2FP.F16.F32.PACK_AB R34, R35, R34 ;  /* 0x000000222322723e */ /* 0x000fe400000000ff */
[----:B------:R-:W-:Y:S02]  /*2220*/  F2FP.F16.F32.PACK_AB R36, R37, R36 ;  /* 0x000000242524723e */ /* 0x000fe400000000ff */
[----:B------:R-:W-:Y:S01]  /*2230*/  F2FP.F16.F32.PACK_AB R38, R39, R38 ;  /* 0x000000262726723e */ /* 0x000fe200000000ff */
[----:B------:R-:W2:Y:S01]  /*2240*/  S2UR UR9, SR_CTAID.Z ;  /* 0x00000000000979c3 */ /* 0x000ea20000002700 */
[----:B------:R-:W-:Y:S02]  /*2250*/  F2FP.F16.F32.PACK_AB R40, R41, R40 ;  /* 0x000000282928723e */ /* 0x000fe400000000ff */
[----:B------:R-:W-:Y:S02]  /*2260*/  F2FP.F16.F32.PACK_AB R42, R43, R42 ;  /* 0x0000002a2b2a723e */ /* 0x000fe400000000ff */
[----:B------:R-:W-:-:S02]  /*2270*/  F2FP.F16.F32.PACK_AB R44, R45, R44 ;  /* 0x0000002c2d2c723e */ /* 0x000fc400000000ff */
[----:B------:R-:W-:Y:S02]  /*2280*/  F2FP.F16.F32.PACK_AB R46, R47, R46 ;  /* 0x0000002e2f2e723e */ /* 0x000fe400000000ff */
[----:B------:R-:W-:Y:S02]  /*2290*/  F2FP.F16.F32.PACK_AB R48, R49, R48 ;  /* 0x000000303130723e */ /* 0x000fe400000000ff */
[----:B------:R-:W-:Y:S02]  /*22a0*/  F2FP.F16.F32.PACK_AB R50, R51, R50 ;  /* 0x000000323332723e */ /* 0x000fe400000000ff */
[----:B------:R-:W-:Y:S02]  /*22b0*/  F2FP.F16.F32.PACK_AB R52, R53, R52 ;  /* 0x000000343534723e */ /* 0x000fe400000000ff */
[----:B------:R-:W-:Y:S02]  /*22c0*/  F2FP.F16.F32.PACK_AB R54, R55, R54 ;  /* 0x000000363736723e */ /* 0x000fe400000000ff */
[----:B------:R-:W-:-:S02]  /*22d0*/  F2FP.F16.F32.PACK_AB R56, R57, R56 ;  /* 0x000000383938723e */ /* 0x000fc400000000ff */
[----:B------:R-:W-:Y:S02]  /*22e0*/  F2FP.F16.F32.PACK_AB R58, R59, R58 ;  /* 0x0000003a3b3a723e */ /* 0x000fe400000000ff */
[----:B------:R-:W-:Y:S02]  /*22f0*/  F2FP.F16.F32.PACK_AB R60, R61, R60 ;  /* 0x0000003c3d3c723e */ /* 0x000fe400000000ff */
[----:B------:R-:W-:Y:S02]  /*2300*/  F2FP.F16.F32.PACK_AB R62, R63, R62 ;  /* 0x0000003e3f3e723e */ /* 0x000fe400000000ff */
[----:B------:R-:W-:Y:S02]  /*2310*/  F2FP.F16.F32.PACK_AB R64, R65, R64 ;  /* 0x000000404140723e */ /* 0x000fe400000000ff */
[----:B------:R-:W-:Y:S01]  /*2320*/  F2FP.F16.F32.PACK_AB R66, R67, R66 ;  /* 0x000000424342723e */ /* 0x000fe200000000ff */
[----:B------:R-:W3:Y:S01]  /*2330*/  S2R R65, SR_VIRTUALSMID ;  /* 0x0000000000417919 */ /* 0x000ee20000004300 */
        /* <DEDUP_REMOVED lines=42> */
[----:B------:R-:W-:Y:S01]  /*25e0*/  LEA R15, R6, UR7, 0x1 ;  /* 0x00000007060f7c11 */ /* 0x000fe2000f8e08ff */
[----:B------:R-:W-:Y:S01]  /*25f0*/  BAR.SYNC.DEFER_BLOCKING 0x0 ;  /* 0x0000000000007b1d */ /* 0x000fe20000010000 */
[----:B------:R-:W-:Y:S01]  /*2600*/  IMAD.SHL.U32 R6, R12, 0x8, RZ ;  /* 0x000000080c067824 */ /* 0x000fe200078e00ff */
[----:B------:R-:W-:-:S02]  /*2610*/  ISETP.NE.AND P1, PT, R5, RZ, PT ;  /* 0x000000ff0500720c */ /* 0x000fc40003f25270 */
[----:B------:R-:W-:-:S04]  /*2620*/  ISETP.GE.AND P0, PT, R2, UR13, PT ;  /* 0x0000000d02007c0c */ /* 0x000fc8000bf06270 */
[----:B------:R-:W-:Y:S02]  /*2630*/  ISETP.LT.AND P5, PT, R9, UR12, !P0 ;  /* 0x0000000c09007c0c */ /* 0x000fe4000c7a1270 */
[----:B------:R-:W-:Y:S02]  /*2640*/  ISETP.LT.AND P3, PT, R8, UR12, !P0 ;  /* 0x0000000c08007c0c */ /* 0x000fe4000c761270 */
[----:B------:R-:W-:Y:S02]  /*2650*/  ISETP.LT.AND P6, PT, R11, UR12, !P0 ;  /* 0x0000000c0b007c0c */ /* 0x000fe4000c7c1270 */
[----:B------:R-:W-:Y:S02]  /*2660*/  ISETP.LT.AND P4, PT, R10, UR12, !P0 ;  /* 0x0000000c0a007c0c */ /* 0x000fe4000c781270 */
[----:B------:R-:W-:Y:S01]  /*2670*/  ISETP.LT.AND P2, PT, R7, UR12, !P0 ;  /* 0x0000000c07007c0c */ /* 0x000fe2000c741270 */
[----:B------:R-:W-:Y:S04]  /*2680*/  STS [R15+0x800], R24 ;  /* 0x000800180f007388 */ /* 0x000fe80000000800 */
        /* <DEDUP_REMOVED lines=19> */
[----:B------:R4:W-:Y:S04]  /*27c0*/  STS [R15+0x8a0], R64 ;  /* 0x0008a0400f007388 */ /* 0x0009e80000000800 */
[----:B------:R5:W-:Y:S04]  /*27d0*/  STS [R15+0x1920], R66 ;  /* 0x001920420f007388 */ /* 0x000be80000000800 */
[----:B------:R-:W-:Y:S01]  /*27e0*/  STS [R15+0x8b0], R68 ;  /* 0x0008b0440f007388 */ /* 0x000fe20000000800 */
[----:B----4-:R-:W-:-:S03]  /*27f0*/  LEA R64, R6, UR7, 0x1 ;  /* 0x0000000706407c11 */ /* 0x010fc6000f8e08ff */
[----:B------:R-:W-:Y:S01]  /*2800*/  STS [R15+0x1930], R70 ;  /* 0x001930460f007388 */ /* 0x000fe20000000800 */
[----:B-----5:R-:W4:Y:S03]  /*2810*/  LDC R66, c[0x0][0x23c] ;  /* 0x00008f00ff427b82 */ /* 0x020f260000000800 */
[----:B------:R-:W-:Y:S04]  /*2820*/  STS [R15+0x8c0], R72 ;  /* 0x0008c0480f007388 */ /* 0x000fe80000000800 */
[----:B------:R-:W-:Y:S04]  /*2830*/  STS [R15+0x1940], R74 ;  /* 0x0019404a0f007388 */ /* 0x000fe80000000800 */
[----:B------:R-:W-:Y:S04]  /*2840*/  STS [R15+0x8d0], R76 ;  /* 0x0008d04c0f007388 */ /* 0x000fe80000000800 */
[----:B------:R-:W-:Y:S04]  /*2850*/  STS [R15+0x1950], R78 ;  /* 0x0019504e0f007388 */ /* 0x000fe80000000800 */
[----:B------:R-:W-:Y:S04]  /*2860*/  STS [R15+0x8e0], R80 ;  /* 0x0008e0500f007388 */ /* 0x000fe80000000800 */
[----:B------:R-:W-:Y:S01]  /*2870*/  STS [R15+0x1960], R82 ;  /* 0x001960520f007388 */ /* 0x000fe20000000800 */
[----:B----4-:R-:W-:-:S03]  /*2880*/  IMAD R13, R11, R66, RZ ;  /* 0x000000420b0d7224 */ /* 0x010fc600078e02ff */
[----:B------:R-:W-:Y:S01]  /*2890*/  STS [R15+0x8f0], R84 ;  /* 0x0008f0540f007388 */ /* 0x000fe20000000800 */
[----:B------:R-:W-:-:S03]  /*28a0*/  IMAD R5, R66, 0x8, R13 ;  /* 0x0000000842057824 */ /* 0x000fc600078e020d */
[----:B------:R-:W-:Y:S01]  /*28b0*/  STS [R15+0x1970], R86 ;  /* 0x001970560f007388 */ /* 0x000fe20000000800 */
[----:B-1----:R-:W-:-:S03]  /*28c0*/  IMAD.WIDE R12, R13, 0x2, R18 ;  /* 0x000000020d0c7825 */ /* 0x002fc600078e0212 */
[----:B------:R-:W-:Y:S01]  /*28d0*/  STS [R15+0x900], R88 ;  /* 0x000900580f007388 */ /* 0x000fe20000000800 */
[----:B------:R-:W-:-:S03]  /*28e0*/  IMAD.WIDE R8, R5, 0x2, R18 ;  /* 0x0000000205087825 */ /* 0x000fc600078e0212 */
[----:B------:R-:W-:Y:S01]  /*28f0*/  STS [R15+0x1980], R90 ;  /* 0x0019805a0f007388 */ /* 0x000fe20000000800 */
[----:B------:R-:W-:-:S03]  /*2900*/  IMAD.WIDE R12, R2, 0x2, R12 ;  /* 0x00000002020c7825 */ /* 0x000fc600078e020c */
        /* <DEDUP_REMOVED lines=29> */
[----:B------:R1:W-:Y:S01]  /*2ae0*/  STS [R15+0x1a70], R150 ;  /* 0x001a70960f007388 */ /* 0x0003e20000000800 */
[----:B------:R-:W-:Y:S01]  /*2af0*/  BAR.SYNC.DEFER_BLOCKING 0x0 ;  /* 0x0000000000007b1d */ /* 0x000fe20000010000 */
[----:B-1----:R-:W-:-:S04]  /*2b00*/  IMAD R15, R66, 0x8, R5 ;  /* 0x00000008420f7824 */ /* 0x002fc800078e0205 */
[----:B------:R-:W-:Y:S02]  /*2b10*/  IMAD R5, R66, 0x8, R15 ;  /* 0x0000000842057824 */ /* 0x000fe400078e020f */
[----:B------:R-:W-:-:S04]  /*2b20*/  IMAD.WIDE R10, R15, 0x2, R18 ;  /* 0x000000020f0a7825 */ /* 0x000fc800078e0212 */
[----:B------:R-:W-:-:S04]  /*2b30*/  IMAD.WIDE R6, R5, 0x2, R18 ;  /* 0x0000000205067825 */ /* 0x000fc800078e0212 */
[----:B------:R-:W-:Y:S02]  /*2b40*/  IMAD R5, R66, 0x8, R5 ;  /* 0x0000000842057824 */ /* 0x000fe400078e0205 */
[----:B------:R-:W-:Y:S01]  /*2b50*/  IMAD.WIDE R14, R2, 0x2, R8 ;  /* 0x00000002020e7825 */ /* 0x000fe200078e0208 */
[----:B------:R-:W1:Y:S03]  /*2b60*/  LDS.128 R20, [R64+0x800] ;  /* 0x0008000040147984 */ /* 0x000e660000000c00 */
[----:B------:R-:W-:Y:S01]  /*2b70*/  IMAD R9, R66, 0x8, R5 ;  /* 0x0000000842097824 */ /* 0x000fe200078e0205 */
[----:B------:R-:W4:Y:S01]  /*2b80*/  LDS.128 R24, [R64+0x1880] ;  /* 0x0018800040187984 */ /* 0x000f220000000c00 */
[----:B------:R-:W-:-:S03]  /*2b90*/  IMAD.WIDE R16, R2, 0x2, R6 ;  /* 0x0000000202107825 */ /* 0x000fc600078e0206 */
[----:B------:R-:W5:Y:S01]  /*2ba0*/  LDS.128 R28, [R64+0x2900] ;  /* 0x00290000401c7984 */ /* 0x000f620000000c00 */
[----:B------:R-:W-:-:S03]  /*2bb0*/  IMAD.WIDE R10, R2, 0x2, R10 ;  /* 0x00000002020a7825 */ /* 0x000fc600078e020a */
[----:B------:R-:W2:Y:S01]  /*2bc0*/  LDS.128 R32, [R64+0x3980] ;  /* 0x0039800040207984 */ /* 0x000ea20000000c00 */
[----:B------:R-:W-:-:S03]  /*2bd0*/  IMAD.WIDE R6, R5, 0x2, R18 ;  /* 0x0000000205067825 */ /* 0x000fc600078e0212 */
[----:B------:R-:W2:Y:S01]  /*2be0*/  LDS.128 R36, [R64+0x4a00] ;  /* 0x004a000040247984 */ /* 0x000ea20000000c00 */
[----:B------:R-:W-:Y:S02]  /*2bf0*/  IMAD R5, R66, 0x8, R9 ;  /* 0x0000000842057824 */ /* 0x000fe400078e0209 */
[----:B------:R-:W-:Y:S01]  /*2c00*/  IMAD.WIDE R8, R9, 0x2, R18 ;  /* 0x0000000209087825 */ /* 0x000fe200078e0212 */
[----:B------:R-:W3:Y:S04]  /*2c10*/  LDS.128 R40, [R64+0x5a80] ;  /* 0x005a800040287984 */ /* 0x000ee80000000c00 */
[----:B------:R-:W3:Y:S01]  /*2c20*/  LDS.128 R44, [R64+0x6b00] ;  /* 0x006b0000402c7984 */ /* 0x000ee20000000c00 */
[----:B------:R-:W-:-:S03]  /*2c30*/  IMAD.WIDE R8, R2, 0x2, R8 ;  /* 0x0000000202087825 */ /* 0x000fc600078e0208 */
[----:B------:R-:W3:Y:S04]  /*2c40*/  LDS.128 R48, [R64+0x7b80] ;  /* 0x007b800040307984 */ /* 0x000ee80000000c00 */
[----:B------:R-:W3:Y:S04]  /*2c50*/  LDS.128 R52, [R64+0x8c00] ;  /* 0x008c000040347984 */ /* 0x000ee80000000c00 */
[----:B------:R-:W-:Y:S04]  /*2c60*/  LDS.128 R56, [R64+0xef00] ;  /* 0x00ef000040387984 */ /* 0x000fe80000000c00 */
[----:B-1----:R1:W-:Y:S01]  /*2c70*/  @P6 STG.E.128 desc[UR20][R12.64], R20 ;  /* 0x000000140c006986 */ /* 0x0023e2000c101d14 */
[----:B------:R-:W-:-:S03]  /*2c80*/  ISETP.LT.AND P6, PT, R173, UR12, !P0 ;  /* 0x0000000cad007c0c */ /* 0x000fc6000c7c1270 */
[----:B----4-:R4:W-:Y:S01]  /*2c90*/  @P5 STG.E.128 desc[UR20][R14.64], R24 ;  /* 0x000000180e005986 */ /* 0x0109e2000c101d14 */
[----:B------:R-:W-:-:S03]  /*2ca0*/  ISETP.LT.AND P5, PT, R172, UR12, !P0 ;  /* 0x0000000cac007c0c */ /* 0x000fc6000c7a1270 */
[----:B-----5:R5:W-:Y:S01]  /*2cb0*/  @P4 STG.E.128 desc[UR20][R10.64], R28 ;  /* 0x0000001c0a004986 */ /* 0x020be2000c101d14 */
[----:B------:R-:W-:-:S03]  /*2cc0*/  ISETP.LT.AND P4, PT, R171, UR12, !P0 ;  /* 0x0000000cab007c0c */ /* 0x000fc6000c781270 */
[----:B------:R-:W3:Y:S04]  /*2cd0*/  LDS.128 R28, [R64+0x9c80] ;  /* 0x009c8000401c7984 */ /* 0x000ee80000000c00 */
[----:B--2---:R-:W-:Y:S01]  /*2ce0*/  @P3 STG.E.128 desc[UR20][R16.64], R32 ;  /* 0x0000002010003986 */ /* 0x004fe2000c101d14 */
[----:B------:R-:W-:Y:S01]  /*2cf0*/  ISETP.LT.AND P3, PT, R170, UR12, !P0 ;  /* 0x0000000caa007c0c */ /* 0x000fe2000c761270 */
[----:B-1----:R-:W-:Y:S02]  /*2d00*/  IMAD.WIDE R12, R2, 0x2, R6 ;  /* 0x00000002020c7825 */ /* 0x002fe400078e0206 */
[----:B------:R-:W1:Y:S02]  /*2d10*/  LDS.128 R32, [R64+0xad00] ;  /* 0x00ad000040207984 */ /* 0x000e640000000c00 */
[----:B------:R-:W-:Y:S01]  /*2d20*/  IMAD.WIDE R6, R5, 0x2, R18 ;  /* 0x0000000205067825 */ /* 0x000fe200078e0212 */
[----:B----4-:R-:W2:Y:S01]  /*2d30*/  LDC R27, c[0x0][0xc] ;  /* 0x00000300ff1b7b82 */ /* 0x010ea20000000800 */
[----:B------:R-:W-:Y:S01]  /*2d40*/  @P2 STG.E.128 desc[UR20][R12.64], R36 ;  /* 0x000000240c002986 */ /* 0x000fe2000c101d14 */
[----:B------:R-:W-:Y:S01]  /*2d50*/  ISETP.LT.AND P2, PT, R169, UR12, !P0 ;  /* 0x0000000ca9007c0c */ /* 0x000fe2000c741270 */
[----:B------:R-:W-:Y:S01]  /*2d60*/  IMAD R5, R66, 0x8, R5 ;  /* 0x0000000842057824 */ /* 0x000fe200078e0205 */
[----:B------:R-:W-:Y:S01]  /*2d70*/  ULDC UR10, c[0x0][0x10] ;  /* 0x00000400000a7ab9 */ /* 0x000fe20000000800 */
[----:B-----5:R-:W-:Y:S01]  /*2d80*/  IMAD.WIDE R10, R2, 0x2, R6 ;  /* 0x00000002020a7825 */ /* 0x020fe200078e0206 */
[----:B---3--:R3:W-:Y:S01]  /*2d90*/  @P6 STG.E.128 desc[UR20][R8.64], R40 ;  /* 0x0000002808006986 */ /* 0x0087e2000c101d14 */
[----:B------:R-:W-:Y:S01]  /*2da0*/  ISETP.LT.AND P6, PT, R168, UR12, !P0 ;  /* 0x0000000ca8007c0c */ /* 0x000fe2000c7c1270 */
[----:B------:R-:W-:Y:S01]  /*2db0*/  UIMAD UR8, UR9, UR10, UR8 ;  /* 0x0000000a090872a4 */ /* 0x000fe2000f8e0208 */
[----:B------:R-:W-:Y:S01]  /*2dc0*/  IMAD.WIDE R6, R5, 0x2, R18 ;  /* 0x0000000205067825 */ /* 0x000fe200078e0212 */
[----:B------:R-:W4:Y:S03]  /*2dd0*/  LDS.128 R36, [R64+0xbd80] ;  /* 0x00bd800040247984 */ /* 0x000f260000000c00 */
[----:B------:R-:W-:Y:S01]  /*2de0*/  IMAD R5, R66, 0x8, R5 ;  /* 0x0000000842057824 */ /* 0x000fe200078e0205 */
[----:B------:R5:W-:Y:S01]  /*2df0*/  @P5 STG.E.128 desc[UR20][R10.64], R44 ;  /* 0x0000002c0a005986 */ /* 0x000be2000c101d14 */
[----:B------:R-:W-:Y:S01]  /*2e00*/  IMAD.WIDE R14, R2, 0x2, R6 ;  /* 0x00000002020e7825 */ /* 0x000fe200078e0206 */
[----:B------:R-:W-:-:S02]  /*2e10*/  ISETP.LT.AND P5, PT, R167, UR12, !P0 ;  /* 0x0000000ca7007c0c */ /* 0x000fc4000c7a1270 */
[----:B------:R-:W4:Y:S01]  /*2e20*/  LDS.128 R40, [R64+0xce00] ;  /* 0x00ce000040287984 */ /* 0x000f220000000c00 */
[----:B------:R-:W-:-:S03]  /*2e30*/  IMAD.WIDE R6, R5, 0x2, R18 ;  /* 0x0000000205067825 */ /* 0x000fc600078e0212 */
[----:B------:R-:W4:Y:S01]  /*2e40*/  LDS.128 R44, [R64+0xde80] ;  /* 0x00de8000402c7984 */ /* 0x000f220000000c00 */
[----:B------:R-:W-:Y:S02]  /*2e50*/  IMAD R5, R66, 0x8, R5 ;  /* 0x0000000842057824 */ /* 0x000fe400078e0205 */
[----:B---3--:R-:W-:Y:S01]  /*2e60*/  IMAD.WIDE R8, R2, 0x2, R6 ;  /* 0x0000000202087825 */ /* 0x008fe200078e0206 */
[----:B------:R-:W3:Y:S03]  /*2e70*/  LDS.128 R60, [R64+0xff80] ;  /* 0x00ff8000403c7984 */ /* 0x000ee60000000c00 */
[----:B------:R-:W-:Y:S01]  /*2e80*/  IMAD.WIDE R6, R5, 0x2, R18 ;  /* 0x0000000205067825 */ /* 0x000fe200078e0212 */
[----:B------:R1:W-:Y:S01]  /*2e90*/  @P4 STG.E.128 desc[UR20][R14.64], R48 ;  /* 0x000000300e004986 */ /* 0x0003e2000c101d14 */
[----:B------:R-:W-:Y:S02]  /*2ea0*/  ISETP.LT.AND P4, PT, R166, UR12, !P0 ;  /* 0x0000000ca6007c0c */ /* 0x000fe4000c781270 */
[----:B-----5:R-:W-:Y:S01]  /*2eb0*/  IMAD R11, R66, 0x8, R5 ;  /* 0x00000008420b7824 */ /* 0x020fe200078e0205 */
[----:B------:R5:W-:Y:S01]  /*2ec0*/  @P3 STG.E.128 desc[UR20][R8.64], R52 ;  /* 0x0000003408003986 */ /* 0x000be2000c101d14 */
[----:B------:R-:W-:Y:S01]  /*2ed0*/  IMAD.WIDE R20, R2, 0x2, R6 ;  /* 0x0000000202147825 */ /* 0x000fe200078e0206 */
[----:B------:R-:W-:Y:S01]  /*2ee0*/  ISETP.LT.AND P3, PT, R165, UR12, !P0 ;  /* 0x0000000ca5007c0c */ /* 0x000fe2000c761270 */
[----:B------:R-:W3:Y:S02]  /*2ef0*/  LDC.64 R6, c[0x0][0x240] ;  /* 0x00009000ff067b82 */ /* 0x000ee40000000a00 */
[----:B------:R-:W-:Y:S01]  /*2f00*/  IMAD R13, R66, 0x8, R11 ;  /* 0x00000008420d7824 */ /* 0x000fe200078e020b */
[----:B------:R3:W-:Y:S01]  /*2f10*/  @P2 STG.E.128 desc[UR20][R20.64], R28 ;  /* 0x0000001c14002986 */ /* 0x0007e2000c101d14 */
[----:B------:R-:W-:Y:S01]  /*2f20*/  ISETP.LT.AND P2, PT, R162, UR12, !P0 ;  /* 0x0000000ca2007c0c */ /* 0x000fe2000c741270 */
[----:B--2---:R-:W-:Y:S01]  /*2f30*/  IMAD R27, R27, UR8, R0 ;  /* 0x000000081b1b7c24 */ /* 0x004fe2000f8e0200 */
[----:B------:R-:W-:-:S03]  /*2f40*/  ISETP.LT.AND P0, PT, R164, UR12, !P0 ;  /* 0x0000000ca4007c0c */ /* 0x000fc6000c701270 */
[----:B------:R-:W-:Y:S02]  /*2f50*/  IMAD R5, R27, 0x212, RZ ;  /* 0x000002121b057824 */ /* 0x000fe400078e02ff */
[----:B-1----:R-:W-:-:S04]  /*2f60*/  IMAD R15, R66, 0x8, R13 ;  /* 0x00000008420f7824 */ /* 0x002fc800078e020d */
[----:B------:R-:W-:Y:S02]  /*2f70*/  IMAD R17, R66, 0x8, R15 ;  /* 0x0000000842117824 */ /* 0x000fe400078e020f */
[----:B-----5:R-:W-:-:S04]  /*2f80*/  IMAD.WIDE R8, R11, 0x2, R18 ;  /* 0x000000020b087825 */ /* 0x020fc800078e0212 */
[----:B------:R-:W-:Y:S02]  /*2f90*/  IMAD R23, R66, 0x8, R17 ;  /* 0x0000000842177824 */ /* 0x000fe400078e0211 */
[----:B------:R-:W-:-:S04]  /*2fa0*/  IMAD.WIDE R10, R13, 0x2, R18 ;  /* 0x000000020d0a7825 */ /* 0x000fc800078e0212 */
[----:B------:R-:W-:Y:S02]  /*2fb0*/  IMAD R25, R66, 0x8, R23 ;  /* 0x0000000842197824 */ /* 0x000fe400078e0217 */
[----:B------:R-:W-:-:S04]  /*2fc0*/  IMAD.WIDE R12, R15, 0x2, R18 ;  /* 0x000000020f0c7825 */ /* 0x000fc800078e0212 */
[----:B------:R-:W-:-:S04]  /*2fd0*/  IMAD.WIDE R14, R17, 0x2, R18 ;  /* 0x00000002110e7825 */ /* 0x000fc800078e0212 */
[----:B------:R-:W-:Y:S01]  /*2fe0*/  IMAD.WIDE R16, R23, 0x2, R18 ;  /* 0x0000000217107825 */ /* 0x000fe200078e0212 */
[----:B------:R-:W-:-:S03]  /*2ff0*/  IADD3 R23, R4, 0x2, R5 ;  /* 0x0000000204177810 */ /* 0x000fc60007ffe005 */
[----:B------:R-:W-:-:S04]  /*3000*/  IMAD.WIDE R18, R25, 0x2, R18 ;  /* 0x0000000219127825 */ /* 0x000fc800078e0212 */
[----:B---3--:R-:W-:-:S04]  /*3010*/  IMAD.WIDE R20, R2, 0x2, R8 ;  /* 0x0000000202147825 */ /* 0x008fc800078e0208 */
[C---:B------:R-:W-:Y:S01]  /*3020*/  IMAD.WIDE R10, R2.reuse, 0x2, R10 ;  /* 0x00000002020a7825 */ /* 0x040fe200078e020a */
[----:B------:R1:W-:Y:S03]  /*3030*/  @P6 STG.E.128 desc[UR20][R20.64], R32 ;  /* 0x0000002014006986 */ /* 0x0003e6000c101d14 */
[C---:B------:R-:W-:Y:S01]  /*3040*/  IMAD.WIDE R12, R2.reuse, 0x2, R12 ;  /* 0x00000002020c7825 */ /* 0x040fe200078e020c */
[----:B----4-:R1:W-:Y:S03]  /*3050*/  @P5 STG.E.128 desc[UR20][R10.64], R36 ;  /* 0x000000240a005986 */ /* 0x0103e6000c101d14 */
[C---:B------:R-:W-:Y:S01]  /*3060*/  IMAD.WIDE R14, R2.reuse, 0x2, R14 ;  /* 0x00000002020e7825 */ /* 0x040fe200078e020e */
[----:B------:R1:W-:Y:S03]  /*3070*/  @P4 STG.E.128 desc[UR20][R12.64], R40 ;  /* 0x000000280c004986 */ /* 0x0003e6000c101d14 */
[C---:B------:R-:W-:Y:S01]  /*3080*/  IMAD.WIDE R16, R2.reuse, 0x2, R16 ;  /* 0x0000000202107825 */ /* 0x040fe200078e0210 */
[----:B------:R1:W-:Y:S03]  /*3090*/  @P3 STG.E.128 desc[UR20][R14.64], R44 ;  /* 0x0000002c0e003986 */ /* 0x0003e6000c101d14 */
[----:B------:R-:W-:Y:S01]  /*30a0*/  IMAD.WIDE R18, R2, 0x2, R18 ;  /* 0x0000000202127825 */ /* 0x000fe200078e0212 */
[----:B------:R1:W-:Y:S03]  /*30b0*/  @P2 STG.E.128 desc[UR20][R16.64], R56 ;  /* 0x0000003810002986 */ /* 0x0003e6000c101d14 */
[----:B------:R-:W-:Y:S01]  /*30c0*/  IMAD.WIDE R8, R23, 0x4, R6 ;  /* 0x0000000417087825 */ /* 0x000fe200078e0206 */
[----:B------:R1:W-:Y:S01]  /*30d0*/  @P0 STG.E.128 desc[UR20][R18.64], R60 ;  /* 0x0000003c12000986 */ /* 0x0003e2000c101d14 */
[----:B------:R-:W-:Y:S06]  /*30e0*/  BAR.SYNC.DEFER_BLOCKING 0x0 ;  /* 0x0000000000007b1d */ /* 0x000fec0000010000 */
[----:B------:R1:W-:Y:S04]  /*30f0*/  STG.E desc[UR20][R8.64], R65 ;  /* 0x0000004108007986 */ /* 0x0003e8000c101914 */
[----:B------:R1:W-:Y:S01]  /*3100*/  STG.E desc[UR20][R8.64+0x4], R3 ;  /* 0x0000040308007986 */ /* 0x0003e2000c101914 */
[----:B------:R-:W-:Y:S05]  /*3110*/  @P1 EXIT ;  /* 0x000000000000194d */ /* 0x000fea0003800000 */
[----:B-1----:R-:W1:Y:S01]  /*3120*/  LDS.128 R16, [UR7] ;  /* 0x00000007ff107984 */ /* 0x002e620008000c00 */
[C---:B------:R-:W-:Y:S01]  /*3130*/  VIADD R9, R5.reuse, 0xfffffffe ;  /* 0xfffffffe05097836 */ /* 0x040fe20000000000 */
[C---:B------:R-:W-:Y:S01]  /*3140*/  IADD3.X R13, R5.reuse, 0x14, RZ, PT, PT ;  /* 0x00000014050d7810 */ /* 0x040fe20003fee4ff */
[----:B------:R-:W-:Y:S01]  /*3150*/  IMAD.WIDE R2, R5, 0x4, R6 ;  /* 0x0000000405027825 */ /* 0x000fe200078e0206 */
[----:B------:R-:W2:Y:S03]  /*3160*/  LDS.128 R20, [UR7+0x10] ;  /* 0x00001007ff147984 */ /* 0x000ea60008000c00 */
[----:B------:R-:W-:Y:S01]  /*3170*/  VIADD R9, R9, 0x14 ;  /* 0x0000001409097836 */ /* 0x000fe20000000000 */
[----:B------:R-:W3:Y:S01]  /*3180*/  LDS.128 R28, [UR7+0x20] ;  /* 0x00002007ff1c7984 */ /* 0x000ee20008000c00 */
[C---:B------:R-:W-:Y:S01]  /*3190*/  VIADD R15, R5.reuse, 0x4 ;  /* 0x00000004050f7836 */ /* 0x040fe20000000000 */
[----:B------:R-:W-:Y:S01]  /*31a0*/  UIADD3 UR7, UR7, 0x34, URZ ;  /* 0x0000003407077890 */ /* 0x000fe2000fffe03f */
[----:B------:R-:W-:Y:S01]  /*31b0*/  VIADD R25, R5, 0x6 ;  /* 0x0000000605197836 */ /* 0x000fe20000000000 */
[----:B------:R4:W-:Y:S01]  /*31c0*/  STG.E desc[UR20][R2.64+0x4], R27 ;  /* 0x0000041b02007986 */ /* 0x0009e2000c101914 */
[----:B------:R-:W-:-:S02]  /*31d0*/  IMAD.MOV.U32 R33, RZ, RZ, -0x21524111 ;  /* 0xdeadbeefff217424 */ /* 0x000fc400078e00ff */
[C---:B------:R-:W-:Y:S02]  /*31e0*/  VIADD R11, R5.reuse, 0x14 ;  /* 0x00000014050b7836 */ /* 0x040fe40000000000 */
[----:B------:R-:W-:Y:S01]  /*31f0*/  VIADD R0, R5, 0x8 ;  /* 0x0000000805007836 */ /* 0x000fe20000000000 */
[----:B------:R5:W-:Y:S01]  /*3200*/  STG.E desc[UR20][R2.64], R33 ;  /* 0x0000002102007986 */ /* 0x000be2000c101914 */
[----:B------:R-:W-:-:S04]  /*3210*/  IMAD.WIDE R8, R9, 0x4, R6 ;  /* 0x0000000409087825 */ /* 0x000fc800078e0206 */
[----:B------:R-:W-:Y:S02]  /*3220*/  VIADD R15, R15, 0x14 ;  /* 0x000000140f0f7836 */ /* 0x000fe40000000000 */
[----:B------:R-:W-:Y:S02]  /*3230*/  VIADD R25, R25, 0x14 ;  /* 0x0000001419197836 */ /* 0x000fe40000000000 */
[----:B------:R-:W-:-:S04]  /*3240*/  IMAD.WIDE R10, R11, 0x4, R6 ;  /* 0x000000040b0a7825 */ /* 0x000fc800078e0206 */
[----:B----4-:R-:W-:Y:S02]  /*3250*/  VIADD R27, R0, 0x14 ;  /* 0x00000014001b7836 */ /* 0x010fe40000000000 */
[----:B------:R-:W-:-:S04]  /*3260*/  IMAD.WIDE R12, R13, 0x4, R6 ;  /* 0x000000040d0c7825 */ /* 0x000fc800078e0206 */
[--C-:B-----5:R-:W-:Y:S01]  /*3270*/  IMAD.WIDE R2, R15, 0x4, R6.reuse ;  /* 0x000000040f027825 */ /* 0x120fe200078e0206 */
[----:B-1----:R-:W-:Y:S03]  /*3280*/  STG.E desc[UR20][R8.64], R16 ;  /* 0x0000001008007986 */ /* 0x002fe6000c101914 */
[--C-:B------:R-:W-:Y:S01]  /*3290*/  IMAD.WIDE R14, R27, 0x4, R6.reuse ;  /* 0x000000041b0e7825 */ /* 0x100fe200078e0206 */
[----:B------:R1:W-:Y:S03]  /*32a0*/  STG.E desc[UR20][R8.64+0x4], R17 ;  /* 0x0000041108007986 */ /* 0x0003e6000c101914 */
[----:B------:R-:W-:Y:S02]  /*32b0*/  IMAD.MOV.U32 R42, RZ, RZ, 0xa ;  /* 0x0000000aff2a7424 */ /* 0x000fe400078e00ff */
[----:B------:R-:W-:Y:S01]  /*32c0*/  IMAD.MOV.U32 R43, RZ, RZ, RZ ;  /* 0x000000ffff2b7224 */ /* 0x000fe200078e00ff */
[----:B------:R4:W-:Y:S04]  /*32d0*/  STG.E desc[UR20][R10.64], R18 ;  /* 0x000000120a007986 */ /* 0x0009e8000c101914 */
[----:B------:R4:W-:Y:S01]  /*32e0*/  STG.E desc[UR20][R10.64+0x4], R19 ;  /* 0x000004130a007986 */ /* 0x0009e2000c101914 */
[----:B-1----:R-:W-:-:S03]  /*32f0*/  IMAD.WIDE R8, R25, 0x4, R6 ;  /* 0x0000000419087825 */ /* 0x002fc600078e0206 */
[----:B--2---:R4:W-:Y:S04]  /*3300*/  STG.E desc[UR20][R12.64], R20 ;  /* 0x000000140c007986 */ /* 0x0049e8000c101914 */
[----:B------:R4:W-:Y:S04]  /*3310*/  STG.E desc[UR20][R12.64+0x4], R21 ;  /* 0x000004150c007986 */ /* 0x0009e8000c101914 */
[----:B------:R4:W-:Y:S04]  /*3320*/  STG.E desc[UR20][R2.64], R22 ;  /* 0x0000001602007986 */ /* 0x0009e8000c101914 */
[----:B------:R4:W-:Y:S04]  /*3330*/  STG.E desc[UR20][R2.64+0x4], R23 ;  /* 0x0000041702007986 */ /* 0x0009e8000c101914 */
[----:B---3--:R4:W-:Y:S04]  /*3340*/  STG.E desc[UR20][R8.64], R28 ;  /* 0x0000001c08007986 */ /* 0x0089e8000c101914 */
[----:B------:R4:W-:Y:S04]  /*3350*/  STG.E desc[UR20][R8.64+0x4], R29 ;  /* 0x0000041d08007986 */ /* 0x0009e8000c101914 */
[----:B------:R4:W-:Y:S04]  /*3360*/  STG.E desc[UR20][R14.64], R30 ;  /* 0x0000001e0e007986 */ /* 0x0009e8000c101914 */
[----:B------:R4:W-:Y:S02]  /*3370*/  STG.E desc[UR20][R14.64+0x4], R31 ;  /* 0x0000041f0e007986 */ /* 0x0009e4000c101914 */
.L_x_5:
[----:B----4-:R-:W1:Y:S01]  /*3380*/  LDS.64 R14, [UR7+-0x4] ;  /* 0xfffffc07ff0e7984 */ /* 0x010e620008000a00 */
[C-C-:B------:R-:W-:Y:S02]  /*3390*/  IADD3 R9, R5.reuse, 0x2, R42.reuse ;  /* 0x0000000205097810 */ /* 0x140fe40007ffe02a */
[C-C-:B------:R-:W-:Y:S01]  /*33a0*/  IADD3 R3, R5.reuse, 0x14, R42.reuse ;  /* 0x0000001405037810 */ /* 0x140fe20007ffe02a */
[----:B------:R-:W2:Y:S01]  /*33b0*/  LDS.64 R16, [UR7+0x4] ;  /* 0x00000407ff107984 */ /* 0x000ea20008000a00 */
[--C-:B------:R-:W-:Y:S01]  /*33c0*/  IADD3 R25, R5, 0x8, R42.reuse ;  /* 0x0000000805197810 */ /* 0x100fe20007ffe02a */
[----:B------:R-:W-:Y:S01]  /*33d0*/  VIADD R9, R9, 0x14 ;  /* 0x0000001409097836 */ /* 0x000fe20000000000 */
[----:B------:R-:W-:Y:S01]  /*33e0*/  IADD3 R11, R5, 0x4, R42 ;  /* 0x00000004050b7810 */ /* 0x000fe20007ffe02a */
[----:B------:R-:W3:Y:S01]  /*33f0*/  LDS.64 R18, [UR7+0xc] ;  /* 0x00000c07ff127984 */ /* 0x000ee20008000a00 */
[----:B------:R-:W-:Y:S01]  /*3400*/  IMAD.WIDE R2, R3, 0x4, R6 ;  /* 0x0000000403027825 */ /* 0x000fe200078e0206 */
[----:B------:R-:W-:-:S02]  /*3410*/  IADD3 R13, R5, 0x6, R42 ;  /* 0x00000006050d7810 */ /* 0x000fc40007ffe02a */
[----:B------:R-:W4:Y:S01]  /*3420*/  LDS.64 R20, [UR7+0x14] ;  /* 0x00001407ff147984 */ /* 0x000f220008000a00 */
[----:B------:R-:W-:Y:S01]  /*3430*/  IMAD.WIDE R8, R9, 0x4, R6 ;  /* 0x0000000409087825 */ /* 0x000fe200078e0206 */
[--C-:B------:R-:W-:Y:S02]  /*3440*/  IADD3 R0, R5, 0xa, R42.reuse ;  /* 0x0000000a05007810 */ /* 0x100fe40007ffe02a */
[----:B------:R-:W5:Y:S01]  /*3450*/  LDS.64 R22, [UR7+0x1c] ;  /* 0x00001c07ff167984 */ /* 0x000f620008000a00 */
[----:B------:R-:W-:Y:S01]  /*3460*/  VIADD R25, R25, 0x14 ;  /* 0x0000001419197836 */ /* 0x000fe20000000000 */
[----:B------:R-:W-:Y:S01]  /*3470*/  IADD3 R4, R5, 0xc, R42 ;  /* 0x0000000c05047810 */ /* 0x000fe20007ffe02a */
[----:B------:R-:W-:Y:S01]  /*3480*/  VIADD R11, R11, 0x14 ;  /* 0x000000140b0b7836 */ /* 0x000fe20000000000 */
[----:B------:R-:W3:Y:S01]  /*3490*/  LDS.64 R26, [UR7+0x24] ;  /* 0x00002407ff1a7984 */ /* 0x000ee20008000a00 */
[----:B------:R-:W-:Y:S02]  /*34a0*/  VIADD R13, R13, 0x14 ;  /* 0x000000140d0d7836 */ /* 0x000fe40000000000 */
[--C-:B------:R-:W-:Y:S01]  /*34b0*/  IMAD.WIDE R10, R11, 0x4, R6.reuse ;  /* 0x000000040b0a7825 */ /* 0x100fe200078e0206 */
[----:B------:R-:W3:Y:S03]  /*34c0*/  LDS.64 R28, [UR7+0x2c] ;  /* 0x00002c07ff1c7984 */ /* 0x000ee60008000a00 */
[--C-:B------:R-:W-:Y:S01]  /*34d0*/  IMAD.WIDE R12, R13, 0x4, R6.reuse ;  /* 0x000000040d0c7825 */ /* 0x100fe200078e0206 */
[----:B------:R-:W4:Y:S04]  /*34e0*/  LDS.64 R30, [UR7+0x34] ;  /* 0x00003407ff1e7984 */ /* 0x000f280008000a00 */
[----:B------:R-:W4:Y:S04]  /*34f0*/  LDS.64 R32, [UR7+0x3c] ;  /* 0x00003c07ff207984 */ /* 0x000f280008000a00 */
[----:B------:R-:W4:Y:S04]  /*3500*/  LDS.64 R34, [UR7+0x44] ;  /* 0x00004407ff227984 */ /* 0x000f280008000a00 */
[----:B-1----:R-:W-:Y:S04]  /*3510*/  STG.E desc[UR20][R2.64], R14 ;  /* 0x0000000e02007986 */ /* 0x002fe8000c101914 */
[----:B------:R1:W-:Y:S04]  /*3520*/  STG.E desc[UR20][R2.64+0x4], R15 ;  /* 0x0000040f02007986 */ /* 0x0003e8000c101914 */
[----:B--2---:R-:W-:Y:S04]  /*3530*/  STG.E desc[UR20][R8.64], R16 ;  /* 0x0000001008007986 */ /* 0x004fe8000c101914 */
[----:B------:R2:W-:Y:S04]  /*3540*/  STG.E desc[UR20][R8.64+0x4], R17 ;  /* 0x0000041108007986 */ /* 0x0005e8000c101914 */
[----:B------:R-:W5:Y:S01]  /*3550*/  LDS.64 R16, [UR7+0x4c] ;  /* 0x00004c07ff107984 */ /* 0x000f620008000a00 */
[----:B-1----:R-:W-:Y:S01]  /*3560*/  IMAD.WIDE R2, R25, 0x4, R6 ;  /* 0x0000000419027825 */ /* 0x002fe200078e0206 */
[----:B------:R-:W-:-:S02]  /*3570*/  IADD3 R15, R5, 0x12, R42 ;  /* 0x00000012050f7810 */ /* 0x000fc40007ffe02a */
[----:B------:R-:W1:Y:S03]  /*3580*/  LDS.64 R24, [UR7+0x54] ;  /* 0x00005407ff187984 */ /* 0x000e660008000a00 */
[----:B------:R-:W-:Y:S01]  /*3590*/  VIADD R15, R15, 0x14 ;  /* 0x000000140f0f7836 */ /* 0x000fe20000000000 */
[----:B---3--:R-:W-:Y:S01]  /*35a0*/  STG.E desc[UR20][R10.64], R18 ;  /* 0x000000120a007986 */ /* 0x008fe2000c101914 */
[----:B--2---:R-:W-:Y:S01]  /*35b0*/  VIADD R9, R0, 0x14 ;  /* 0x0000001400097836 */ /* 0x004fe20000000000 */
[----:B------:R-:W-:Y:S02]  /*35c0*/  IADD3 R0, R5, 0xe, R42 ;  /* 0x0000000e05007810 */ /* 0x000fe40007ffe02a */
[----:B------:R2:W-:Y:S01]  /*35d0*/  STG.E desc[UR20][R10.64+0x4], R19 ;  /* 0x000004130a007986 */ /* 0x0005e2000c101914 */
[----:B------:R-:W-:-:S03]  /*35e0*/  IMAD.WIDE R8, R9, 0x4, R6 ;  /* 0x0000000409087825 */ /* 0x000fc600078e0206 */
[----:B------:R-:W3:Y:S04]  /*35f0*/  LDS.64 R18, [UR7+0x5c] ;  /* 0x00005c07ff127984 */ /* 0x000ee80008000a00 */
[----:B----4-:R-:W-:Y:S04]  /*3600*/  STG.E desc[UR20][R12.64], R20 ;  /* 0x000000140c007986 */ /* 0x010fe8000c101914 */
[----:B------:R4:W-:Y:S01]  /*3610*/  STG.E desc[UR20][R12.64+0x4], R21 ;  /* 0x000004150c007986 */ /* 0x0009e2000c101914 */
[----:B--2---:R-:W-:Y:S01]  /*3620*/  VIADD R11, R4, 0x14 ;  /* 0x00000014040b7836 */ /* 0x004fe20000000000 */
[----:B------:R-:W-:-:S02]  /*3630*/  IADD3 R4, R5, 0x14, R42 ;  /* 0x0000001405047810 */ /* 0x000fc40007ffe02a */
[----:B-----5:R-:W-:Y:S01]  /*3640*/  STG.E desc[UR20][R2.64], R22 ;  /* 0x0000001602007986 */ /* 0x020fe2000c101914 */
[----:B------:R-:W-:-:S03]  /*3650*/  IMAD.WIDE R10, R11, 0x4, R6 ;  /* 0x000000040b0a7825 */ /* 0x000fc600078e0206 */
[----:B------:R2:W-:Y:S01]  /*3660*/  STG.E desc[UR20][R2.64+0x4], R23 ;  /* 0x0000041702007986 */ /* 0x0005e2000c101914 */
[----:B----4-:R-:W-:Y:S01]  /*3670*/  VIADD R13, R0, 0x14 ;  /* 0x00000014000d7836 */ /* 0x010fe20000000000 */
[----:B------:R-:W-:Y:S02]  /*3680*/  IADD3 R0, R5, 0x10, R42 ;  /* 0x0000001005007810 */ /* 0x000fe40007ffe02a */
[----:B------:R-:W4:Y:S01]  /*3690*/  LDS.64 R20, [UR7+0x64] ;  /* 0x00006407ff147984 */ /* 0x000f220008000a00 */
[----:B------:R-:W-:-:S03]  /*36a0*/  IMAD.WIDE R12, R13, 0x4, R6 ;  /* 0x000000040d0c7825 */ /* 0x000fc600078e0206 */
[----:B------:R-:W5:Y:S01]  /*36b0*/  LDS.64 R22, [UR7+0x6c] ;  /* 0x00006c07ff167984 */ /* 0x000f620008000a00 */
[----:B--2---:R-:W-:Y:S01]  /*36c0*/  VIADD R3, R0, 0x14 ;  /* 0x0000001400037836 */ /* 0x004fe20000000000 */
[----:B------:R-:W-:Y:S02]  /*36d0*/  IADD3 R0, R5, 0x16, R42 ;  /* 0x0000001605007810 */ /* 0x000fe40007ffe02a */
[----:B------:R-:W-:Y:S01]  /*36e0*/  STG.E desc[UR20][R8.64], R26 ;  /* 0x0000001a08007986 */ /* 0x000fe2000c101914 */
[----:B------:R-:W-:-:S03]  /*36f0*/  IMAD.WIDE R2, R3, 0x4, R6 ;  /* 0x0000000403027825 */ /* 0x000fc600078e0206 */
[----:B------:R2:W-:Y:S04]  /*3700*/  STG.E desc[UR20][R8.64+0x4], R27 ;  /* 0x0000041b08007986 */ /* 0x0005e8000c101914 */
[----:B------:R-:W1:Y:S04]  /*3710*/  LDS.64 R26, [UR7+0x74] ;  /* 0x00007407ff1a7984 */ /* 0x000e680008000a00 */
[----:B------:R-:W-:Y:S04]  /*3720*/  STG.E desc[UR20][R10.64], R28 ;  /* 0x0000001c0a007986 */ /* 0x000fe8000c101914 */
[----:B------:R3:W-:Y:S01]  /*3730*/  STG.E desc[UR20][R10.64+0x4], R29 ;  /* 0x0000041d0a007986 */ /* 0x0007e2000c101914 */
[----:B--2---:R-:W-:Y:S01]  /*3740*/  IMAD.WIDE R8, R15, 0x4, R6 ;  /* 0x000000040f087825 */ /* 0x004fe200078e0206 */
[----:B------:R-:W-:-:S02]  /*3750*/  IADD3 R15, R5, 0x18, R42 ;  /* 0x00000018050f7810 */ /* 0x000fc40007ffe02a */
[----:B------:R-:W2:Y:S03]  /*3760*/  LDS.64 R28, [UR7+0x7c] ;  /* 0x00007c07ff1c7984 */ /* 0x000ea60008000a00 */
[----:B------:R-:W-:Y:S01]  /*3770*/  VIADD R15, R15, 0x14 ;  /* 0x000000140f0f7836 */ /* 0x000fe20000000000 */
[----:B------:R-:W-:Y:S04]  /*3780*/  STG.E desc[UR20][R12.64], R30 ;  /* 0x0000001e0c007986 */ /* 0x000fe8000c101914 */
[----:B------:R4:W-:Y:S01]  /*3790*/  STG.E desc[UR20][R12.64+0x4], R31 ;  /* 0x0000041f0c007986 */ /* 0x0009e2000c101914 */
[----:B---3--:R-:W-:Y:S01]  /*37a0*/  VIADD R11, R4, 0x14 ;  /* 0x00000014040b7836 */ /* 0x008fe20000000000 */
[----:B------:R-:W-:-:S02]  /*37b0*/  IADD3 R4, R5, 0x1c, R42 ;  /* 0x0000001c05047810 */ /* 0x000fc40007ffe02a */
[----:B------:R-:W3:Y:S01]  /*37c0*/  LDS.64 R30, [UR7+0x84] ;  /* 0x00008407ff1e7984 */ /* 0x000ee20008000a00 */
[----:B------:R-:W-:-:S03]  /*37d0*/  IMAD.WIDE R10, R11, 0x4, R6 ;  /* 0x000000040b0a7825 */ /* 0x000fc600078e0206 */
[----:B------:R-:W-:Y:S01]  /*37e0*/  STG.E desc[UR20][R2.64], R32 ;  /* 0x0000002002007986 */ /* 0x000fe2000c101914 */
[----:B----4-:R-:W-:-:S03]  /*37f0*/  VIADD R13, R0, 0x14 ;  /* 0x00000014000d7836 */ /* 0x010fc60000000000 */
[----:B------:R4:W-:Y:S01]  /*3800*/  STG.E desc[UR20][R2.64+0x4], R33 ;  /* 0x0000042102007986 */ /* 0x0009e2000c101914 */
[----:B------:R-:W-:Y:S01]  /*3810*/  IADD3 R0, R5, 0x1a, R42 ;  /* 0x0000001a05007810 */ /* 0x000fe20007ffe02a */
[--C-:B------:R-:W-:Y:S02]  /*3820*/  IMAD.WIDE R12, R13, 0x4, R6.reuse ;  /* 0x000000040d0c7825 */ /* 0x100fe400078e0206 */
[----:B------:R-:W-:Y:S04]  /*3830*/  STG.E desc[UR20][R8.64], R34 ;  /* 0x0000002208007986 */ /* 0x000fe8000c101914 */
[----:B------:R1:W-:Y:S04]  /*3840*/  STG.E desc[UR20][R8.64+0x4], R35 ;  /* 0x0000042308007986 */ /* 0x0003e8000c101914 */
[----:B------:R-:W2:Y:S01]  /*3850*/  LDS.64 R32, [UR7+0x8c] ;  /* 0x00008c07ff207984 */ /* 0x000ea20008000a00 */
[----:B----4-:R-:W-:Y:S01]  /*3860*/  IMAD.WIDE R2, R15, 0x4, R6 ;  /* 0x000000040f027825 */ /* 0x010fe200078e0206 */
[----:B------:R-:W-:-:S02]  /*3870*/  IADD3 R15, R5, 0x26, R42 ;  /* 0x00000026050f7810 */ /* 0x000fc40007ffe02a */
[----:B------:R-:W4:Y:S03]  /*3880*/  LDS.64 R34, [UR7+0x94] ;  /* 0x00009407ff227984 */ /* 0x000f260008000a00 */
[----:B------:R-:W-:Y:S01]  /*3890*/  VIADD R15, R15, 0x14 ;  /* 0x000000140f0f7836 */ /* 0x000fe20000000000 */
[----:B------:R-:W-:Y:S01]  /*38a0*/  STG.E desc[UR20][R10.64], R16 ;  /* 0x000000100a007986 */ /* 0x000fe2000c101914 */
[----:B-1----:R-:W-:Y:S01]  /*38b0*/  VIADD R9, R0, 0x14 ;  /* 0x0000001400097836 */ /* 0x002fe20000000000 */
[----:B------:R-:W-:Y:S02]  /*38c0*/  IADD3 R0, R5, 0x1e, R42 ;  /* 0x0000001e05007810 */ /* 0x000fe40007ffe02a */
[----:B------:R1:W-:Y:S01]  /*38d0*/  STG.E desc[UR20][R10.64+0x4], R17 ;  /* 0x000004110a007986 */ /* 0x0003e2000c101914 */
[----:B------:R-:W-:-:S03]  /*38e0*/  IMAD.WIDE R8, R9, 0x4, R6 ;  /* 0x0000000409087825 */ /* 0x000fc600078e0206 */
[----:B------:R-:W-:Y:S04]  /*38f0*/  STG.E desc[UR20][R12.64], R24 ;  /* 0x000000180c007986 */ /* 0x000fe8000c101914 */
[----:B------:R3:W-:Y:S04]  /*3900*/  STG.E desc[UR20][R12.64+0x4], R25 ;  /* 0x000004190c007986 */ /* 0x0007e8000c101914 */
[----:B------:R-:W2:Y:S01]  /*3910*/  LDS.64 R36, [UR7+0x9c] ;  /* 0x00009c07ff247984 */ /* 0x000ea20008000a00 */
[----:B-1----:R-:W-:Y:S01]  /*3920*/  VIADD R11, R4, 0x14 ;  /* 0x00000014040b7836 */ /* 0x002fe20000000000 */
[----:B------:R-:W-:-:S02]  /*3930*/  IADD3 R4, R5, 0x22, R42 ;  /* 0x0000002205047810 */ /* 0x000fc40007ffe02a */
[----:B------:R-:W1:Y:S01]  /*3940*/  LDS.64 R24, [UR7+0xa4] ;  /* 0x0000a407ff187984 */ /* 0x000e620008000a00 */
[----:B------:R-:W-:-:S03]  /*3950*/  IMAD.WIDE R10, R11, 0x4, R6 ;  /* 0x000000040b0a7825 */ /* 0x000fc600078e0206 */
[----:B------:R-:W1:Y:S01]  /*3960*/  LDS.64 R38, [UR7+0xac] ;  /* 0x0000ac07ff267984 */ /* 0x000e620008000a00 */
[----:B---3--:R-:W-:Y:S01]  /*3970*/  VIADD R13, R0, 0x14 ;  /* 0x00000014000d7836 */ /* 0x008fe20000000000 */
[----:B------:R-:W-:Y:S02]  /*3980*/  IADD3 R0, R5, 0x20, R42 ;  /* 0x0000002005007810 */ /* 0x000fe40007ffe02a */
[----:B------:R-:W3:Y:S01]  /*3990*/  LDS.64 R40, [UR7+0xb4] ;  /* 0x0000b407ff287984 */ /* 0x000ee20008000a00 */
[----:B------:R-:W-:-:S03]  /*39a0*/  IMAD.WIDE R12, R13, 0x4, R6 ;  /* 0x000000040d0c7825 */ /* 0x000fc600078e0206 */
[----:B------:R-:W1:Y:S01]  /*39b0*/  LDS.64 R16, [UR7+0xbc] ;  /* 0x0000bc07ff107984 */ /* 0x000e620008000a00 */
[----:B------:R-:W-:-:S03]  /*39c0*/  UIADD3 UR7, UR7, 0xc8, URZ ;  /* 0x000000c807077890 */ /* 0x000fc6000fffe03f */
[----:B------:R-:W-:Y:S04]  /*39d0*/  STG.E desc[UR20][R2.64], R18 ;  /* 0x0000001202007986 */ /* 0x000fe8000c101914 */
[----:B------:R4:W-:Y:S04]  /*39e0*/  STG.E desc[UR20][R2.64+0x4], R19 ;  /* 0x0000041302007986 */ /* 0x0009e8000c101914 */
[----:B------:R-:W-:Y:S04]  /*39f0*/  STG.E desc[UR20][R8.64], R20 ;  /* 0x0000001408007986 */ /* 0x000fe8000c101914 */
[----:B------:R2:W-:Y:S01]  /*3a00*/  STG.E desc[UR20][R8.64+0x4], R21 ;  /* 0x0000041508007986 */ /* 0x0005e2000c101914 */
[----:B----4-:R-:W-:Y:S01]  /*3a10*/  VIADD R3, R0, 0x14 ;  /* 0x0000001400037836 */ /* 0x010fe20000000000 */
[----:B------:R-:W-:-:S02]  /*3a20*/  IADD3 R0, R5, 0x24, R42 ;  /* 0x0000002405007810 */ /* 0x000fc40007ffe02a */
[----:B-----5:R-:W-:Y:S01]  /*3a30*/  STG.E desc[UR20][R10.64], R22 ;  /* 0x000000160a007986 */ /* 0x020fe2000c101914 */
[----:B------:R-:W-:Y:S01]  /*3a40*/  IADD3 R19, R5, 0x28, R42 ;  /* 0x0000002805137810 */ /* 0x000fe20007ffe02a */
[----:B------:R-:W-:Y:S02]  /*3a50*/  IMAD.WIDE R2, R3, 0x4, R6 ;  /* 0x0000000403027825 */ /* 0x000fe400078e0206 */
[----:B------:R4:W-:Y:S02]  /*3a60*/  STG.E desc[UR20][R10.64+0x4], R23 ;  /* 0x000004170a007986 */ /* 0x0009e4000c101914 */
[----:B------:R-:W-:Y:S01]  /*3a70*/  VIADD R19, R19, 0x14 ;  /* 0x0000001413137836 */ /* 0x000fe20000000000 */
[----:B--2---:R-:W-:Y:S01]  /*3a80*/  IADD3 R21, R5, 0x2e, R42 ;  /* 0x0000002e05157810 */ /* 0x004fe20007ffe02a */
[----:B------:R-:W-:Y:S01]  /*3a90*/  VIADD R9, R4, 0x14 ;  /* 0x0000001404097836 */ /* 0x000fe20000000000 */
[----:B------:R-:W-:Y:S03]  /*3aa0*/  STG.E desc[UR20][R12.64], R26 ;  /* 0x0000001a0c007986 */ /* 0x000fe6000c101914 */
[----:B------:R-:W-:Y:S01]  /*3ab0*/  IMAD.WIDE R8, R9, 0x4, R6 ;  /* 0x0000000409087825 */ /* 0x000fe200078e0206 */
[----:B------:R2:W-:Y:S03]  /*3ac0*/  STG.E desc[UR20][R12.64+0x4], R27 ;  /* 0x0000041b0c007986 */ /* 0x0005e6000c101914 */
[----:B----4-:R-:W-:Y:S01]  /*3ad0*/  VIADD R11, R0, 0x14 ;  /* 0x00000014000b7836 */ /* 0x010fe20000000000 */
[----:B------:R-:W-:Y:S01]  /*3ae0*/  IADD3 R0, R5, 0x2a, R42 ;  /* 0x0000002a05007810 */ /* 0x000fe20007ffe02a */
[----:B------:R-:W-:Y:S01]  /*3af0*/  STG.E desc[UR20][R2.64], R28 ;  /* 0x0000001c02007986 */ /* 0x000fe2000c101914 */
[----:B------:R-:W-:-:S02]  /*3b00*/  VIADD R21, R21, 0x14 ;  /* 0x0000001415157836 */ /* 0x000fc40000000000 */
[--C-:B------:R-:W-:Y:S01]  /*3b10*/  IMAD.WIDE R10, R11, 0x4, R6.reuse ;  /* 0x000000040b0a7825 */ /* 0x100fe200078e0206 */
[----:B------:R4:W-:Y:S03]  /*3b20*/  STG.E desc[UR20][R2.64+0x4], R29 ;  /* 0x0000041d02007986 */ /* 0x0009e6000c101914 */
[--C-:B--2---:R-:W-:Y:S01]  /*3b30*/  IMAD.WIDE R12, R15, 0x4, R6.reuse ;  /* 0x000000040f0c7825 */ /* 0x104fe200078e0206 */
[----:B------:R-:W-:Y:S03]  /*3b40*/  STG.E desc[UR20][R8.64], R30 ;  /* 0x0000001e08007986 */ /* 0x000fe6000c101914 */
[----:B------:R-:W-:Y:S01]  /*3b50*/  IMAD.WIDE R14, R19, 0x4, R6 ;  /* 0x00000004130e7825 */ /* 0x000fe200078e0206 */
[C-C-:B------:R-:W-:Y:S01]  /*3b60*/  IADD3 R19, R5.reuse, 0x2c, R42.reuse ;  /* 0x0000002c05137810 */ /* 0x140fe20007ffe02a */
[----:B------:R2:W-:Y:S02]  /*3b70*/  STG.E desc[UR20][R8.64+0x4], R31 ;  /* 0x0000041f08007986 */ /* 0x0005e4000c101914 */
[----:B----4-:R-:W-:Y:S01]  /*3b80*/  VIADD R3, R0, 0x14 ;  /* 0x0000001400037836 */ /* 0x010fe20000000000 */
[----:B------:R-:W-:Y:S01]  /*3b90*/  IADD3 R0, R5, 0x30, R42 ;  /* 0x0000003005007810 */ /* 0x000fe20007ffe02a */
[----:B------:R-:W-:Y:S01]  /*3ba0*/  VIADD R19, R19, 0x14 ;  /* 0x0000001413137836 */ /* 0x000fe20000000000 */
[----:B------:R-:W-:Y:S01]  /*3bb0*/  STG.E desc[UR20][R10.64], R32 ;  /* 0x000000200a007986 */ /* 0x000fe2000c101914 */
[----:B------:R-:W-:-:S03]  /*3bc0*/  IADD3 R42, P0, R42, 0x32, RZ ;  /* 0x000000322a2a7810 */ /* 0x000fc60007f1e0ff */
[----:B------:R4:W-:Y:S01]  /*3bd0*/  STG.E desc[UR20][R10.64+0x4], R33 ;  /* 0x000004210a007986 */ /* 0x0009e2000c101914 */
[----:B--2---:R-:W-:-:S03]  /*3be0*/  IMAD.WIDE R8, R3, 0x4, R6 ;  /* 0x0000000403087825 */ /* 0x004fc600078e0206 */
[----:B------:R-:W-:Y:S01]  /*3bf0*/  STG.E desc[UR20][R12.64], R34 ;  /* 0x000000220c007986 */ /* 0x000fe2000c101914 */
[----:B------:R-:W-:-:S03]  /*3c00*/  VIADD R3, R0, 0x14 ;  /* 0x0000001400037836 */ /* 0x000fc60000000000 */
[----:B------:R2:W-:Y:S01]  /*3c10*/  STG.E desc[UR20][R12.64+0x4], R35 ;  /* 0x000004230c007986 */ /* 0x0005e2000c101914 */
[----:B------:R-:W-:Y:S01]  /*3c20*/  IMAD.X R43, RZ, RZ, R43, P0 ;  /* 0x000000ffff2b7224 */ /* 0x000fe200000e062b */
[----:B------:R-:W-:Y:S01]  /*3c30*/  ISETP.GE.U32.AND P0, PT, R42, 0x1fe, PT ;  /* 0x000001fe2a00780c */ /* 0x000fe20003f06070 */
[--C-:B------:R-:W-:Y:S01]  /*3c40*/  IMAD.WIDE R2, R3, 0x4, R6.reuse ;  /* 0x0000000403027825 */ /* 0x100fe200078e0206 */
[----:B------:R5:W-:Y:S02]  /*3c50*/  STG.E desc[UR20][R14.64], R36 ;  /* 0x000000240e007986 */ /* 0x000be4000c101914 */
[----:B------:R-:W-:Y:S01]  /*3c60*/  ISETP.GE.U32.AND.EX P0, PT, R43, RZ, PT, P0 ;  /* 0x000000ff2b00720c */ /* 0x000fe20003f06100 */
[--C-:B----4-:R-:W-:Y:S01]  /*3c70*/  IMAD.WIDE R10, R19, 0x4, R6.reuse ;  /* 0x00000004130a7825 */ /* 0x110fe200078e0206 */
[----:B------:R4:W-:Y:S03]  /*3c80*/  STG.E desc[UR20][R14.64+0x4], R37 ;  /* 0x000004250e007986 */ /* 0x0009e6000c101914 */
[----:B--2---:R-:W-:Y:S01]  /*3c90*/  IMAD.WIDE R12, R21, 0x4, R6 ;  /* 0x00000004150c7825 */ /* 0x004fe200078e0206 */
[----:B-1----:R4:W-:Y:S04]  /*3ca0*/  STG.E desc[UR20][R8.64], R24 ;  /* 0x0000001808007986 */ /* 0x0029e8000c101914 */
[----:B------:R4:W-:Y:S04]  /*3cb0*/  STG.E desc[UR20][R8.64+0x4], R25 ;  /* 0x0000041908007986 */ /* 0x0009e8000c101914 */
[----:B------:R4:W-:Y:S04]  /*3cc0*/  STG.E desc[UR20][R10.64], R38 ;  /* 0x000000260a007986 */ /* 0x0009e8000c101914 */
[----:B------:R4:W-:Y:S04]  /*3cd0*/  STG.E desc[UR20][R10.64+0x4], R39 ;  /* 0x000004270a007986 */ /* 0x0009e8000c101914 */
[----:B---3--:R4:W-:Y:S04]  /*3ce0*/  STG.E desc[UR20][R12.64], R40 ;  /* 0x000000280c007986 */ /* 0x0089e8000c101914 */
[----:B------:R4:W-:Y:S04]  /*3cf0*/  STG.E desc[UR20][R12.64+0x4], R41 ;  /* 0x000004290c007986 */ /* 0x0009e8000c101914 */
[----:B------:R4:W-:Y:S04]  /*3d00*/  STG.E desc[UR20][R2.64], R16 ;  /* 0x0000001002007986 */ /* 0x0009e8000c101914 */
[----:B------:R4:W-:Y:S01]  /*3d10*/  STG.E desc[UR20][R2.64+0x4], R17 ;  /* 0x0000041102007986 */ /* 0x0009e2000c101914 */
[----:B-----5:R-:W-:Y:S05]  /*3d20*/  @!P0 BRA `(.L_x_5) ;  /* 0xfffffff400948947 */ /* 0x020fea000383ffff */
[----:B------:R-:W-:Y:S05]  /*3d30*/  EXIT ;  /* 0x000000000000794d */ /* 0x000fea0003800000 */
.L_x_6:
[----:B------:R-:W-:-:S00]  /*3d40*/  BRA `(.L_x_6) ;  /* 0xfffffffc00fc7947 */ /* 0x000fc0000383ffff */
[----:B------:R-:W-:-:S00]  /*3d50*/  NOP ;  /* 0x0000000000007918 */ /* 0x000fc00000000000 */
        /* <DEDUP_REMOVED lines=10> */
.L_x_7:


//--------------------- .nv.shared.matmul_kernel_profile --------------------------
	.section	.nv.shared.matmul_kernel_profile,"aw",@nobits
	.sectionflags	@""
	.align	16
	.zero		1024


//--------------------- .nv.constant0.matmul_kernel_profile --------------------------
	.section	.nv.constant0.matmul_kernel_profile,"a",@progbits
	.sectionflags	@""
	.align	4
.nv.constant0.matmul_kernel_profile:
	.zero		584
